def attn_fwd(
    Q,
    K,
    V,
    Out,
    Lse,
    sm_scale,
    stride_qz,
    stride_qh,
    stride_qm,
    stride_qk,
    stride_kz,
    stride_kh,
    stride_kn,
    stride_kk,
    stride_vz,
    stride_vh,
    stride_vn,
    stride_vk,
    stride_oz,
    stride_oh,
    stride_om,
    stride_ok,
    seqlen_q,
    seqlen_k,
    BLOCK_M: tl.constexpr,
    BLOCK_N: tl.constexpr,
    HEAD_DIM: tl.constexpr,
    CAUSAL: tl.constexpr,
):
    start_m = tl.program_id(0)
    off_hz = tl.program_id(1)
    q_off = off_hz * stride_qh
    k_off = off_hz * stride_kh
    v_off = off_hz * stride_vh
    offs_m = start_m * BLOCK_M + tl.arange(0, BLOCK_M)
    offs_d = tl.arange(0, HEAD_DIM)
    offs_n = tl.arange(0, BLOCK_N)
    q_ptrs = Q + q_off + offs_m[:, None] * stride_qm + offs_d[None, :] * stride_qk
    k_ptrs = K + k_off + offs_d[:, None] * stride_kk + offs_n[None, :] * stride_kn
    v_ptrs = V + v_off + offs_n[:, None] * stride_vn + offs_d[None, :] * stride_vk
    m_i = tl.full([BLOCK_M], float("-inf"), dtype=tl.float32)
    l_i = tl.zeros([BLOCK_M], dtype=tl.float32) + 1.0
    acc = tl.zeros([BLOCK_M, HEAD_DIM], dtype=tl.float32)
    q = tl.load(q_ptrs)
    acc, l_i, m_i = _attn_fwd_inner(
        acc,
        l_i,
        m_i,
        q,
        k_ptrs,
        v_ptrs,
        sm_scale,
        stride_kn,
        stride_vn,
        start_m,
        seqlen_k,
        BLOCK_M,
        BLOCK_N,
        HEAD_DIM,
        CAUSAL,
    )
    acc = acc / l_i[:, None]
    lse = m_i + tl.math.log2(l_i) / 1.4426950408889634
    o_ptrs = (
        Out
        + off_hz * stride_oh
        + offs_m[:, None] * stride_om
        + offs_d[None, :] * stride_ok
    )
    tl.store(o_ptrs, acc.to(Out.dtype.element_ty))
    tl.store(Lse + off_hz * seqlen_q + offs_m, lse)

# config = {"BLOCK_M": 128, "BLOCK_N": 128, "HEAD_DIM": 64, "arch": "sm_80", "causal": false, "dtype": "fp16", "num_stages": 4, "num_warps": 8}
# arch = sm_80


// ===== COMPILED SASS (sm_80) =====

	.target	sm_80

	.elftype	@"ET_EXEC"


//--------------------- .note.nv.tkinfo           --------------------------
	.section	.note.nv.tkinfo,"",@"SHT_NOTE"
	.sectionflags	@"SHF_NOTE_NV_TKINFO"
	.tkinfo
        /*0018*/ 	.word	0x00000002
        /*0030*/ 	.string	""
        /*0030*/ 	.string	"ptxas"
        /*0030*/ 	.string	"Cuda compilation tools, release 13.0, V13.0.88"
        /*0030*/ 	.string	"Build cuda_13.0.r13.0/compiler.36424714_0"
        /*0030*/ 	.string	"-v  -suppress-debug-info  -lineinfo  -arch sm_80 "



//--------------------- .note.nv.cuinfo           --------------------------
	.section	.note.nv.cuinfo,"",@"SHT_NOTE"
	.sectionflags	@"SHF_NOTE_NV_CUINFO"
        /*0018*/ 	.short	0x0002
        /*001a*/ 	.short	0x0050
        /*001c*/ 	.short	0x0082
	.zero		2


//--------------------- .nv.info                  --------------------------
	.section	.nv.info,"",@"SHT_CUDA_INFO"
	.align	4


	//----- nvinfo : EIATTR_REGCOUNT
	.align		4
        /*0000*/ 	.byte	0x04, 0x2f
        /*0002*/ 	.short	(.L_2 - .L_1)
	.align		4
.L_1:
        /*0004*/ 	.word	index@(attn_fwd)
        /*0008*/ 	.word	0x000000ff


	//----- nvinfo : EIATTR_FRAME_SIZE
	.align		4
.L_2:
        /*000c*/ 	.byte	0x04, 0x11
        /*000e*/ 	.short	(.L_4 - .L_3)
	.align		4
.L_3:
        /*0010*/ 	.word	index@(attn_fwd)
        /*0014*/ 	.word	0x000000e8


	//----- nvinfo : EIATTR_MIN_STACK_SIZE
	.align		4
.L_4:
        /*0018*/ 	.byte	0x04, 0x12
        /*001a*/ 	.short	(.L_6 - .L_5)
	.align		4
.L_5:
        /*001c*/ 	.word	index@(attn_fwd)
        /*0020*/ 	.word	0x000000e8
.L_6:


//--------------------- .nv.info.attn_fwd         --------------------------
	.section	.nv.info.attn_fwd,"",@"SHT_CUDA_INFO"
	.sectionflags	@""
	.align	4


	//----- nvinfo : EIATTR_CUDA_API_VERSION
	.align		4
        /*0000*/ 	.byte	0x04, 0x37
        /*0002*/ 	.short	(.L_8 - .L_7)
.L_7:
        /*0004*/ 	.word	0x00000082


	//----- nvinfo : EIATTR_SW2861232_WAR
	.align		4
.L_8:
        /*0008*/ 	.byte	0x01, 0x35
	.zero		2


	//----- nvinfo : EIATTR_PARAM_CBANK
	.align		4
        /*000c*/ 	.byte	0x04, 0x0a
        /*000e*/ 	.short	(.L_10 - .L_9)
	.align		4
.L_9:
        /*0010*/ 	.word	index@(.nv.constant0.attn_fwd)
        /*0014*/ 	.short	0x0160
        /*0016*/ 	.short	0x0088


	//----- nvinfo : EIATTR_CBANK_PARAM_SIZE
	.align		4
.L_10:
        /*0018*/ 	.byte	0x03, 0x19
        /*001a*/ 	.short	0x0088


	//----- nvinfo : EIATTR_KPARAM_INFO
	.align		4
        /*001c*/ 	.byte	0x04, 0x17
        /*001e*/ 	.short	(.L_12 - .L_11)
.L_11:
        /*0020*/ 	.word	0x00000000
        /*0024*/ 	.short	0x0019
        /*0026*/ 	.short	0x0080
        /*0028*/ 	.byte	0x00, 0xf4, 0x21, 0x00


	//----- nvinfo : EIATTR_KPARAM_INFO
	.align		4
.L_12:
        /*002c*/ 	.byte	0x04, 0x17
        /*002e*/ 	.short	(.L_14 - .L_13)
.L_13:
        /*0030*/ 	.word	0x00000000
        /*0034*/ 	.short	0x0018
        /*0036*/ 	.short	0x0078
        /*0038*/ 	.byte	0x00, 0xf4, 0x21, 0x00


	//----- nvinfo : EIATTR_KPARAM_INFO
	.align		4
.L_14:
        /*003c*/ 	.byte	0x04, 0x17
        /*003e*/ 	.short	(.L_16 - .L_15)
.L_15:
        /*0040*/ 	.word	0x00000000
        /*0044*/ 	.short	0x0017
        /*0046*/ 	.short	0x0070
        /*0048*/ 	.byte	0x00, 0xf0, 0x11, 0x00


	//----- nvinfo : EIATTR_KPARAM_INFO
	.align		4
.L_16:
        /*004c*/ 	.byte	0x04, 0x17
        /*004e*/ 	.short	(.L_18 - .L_17)
.L_17:
        /*0050*/ 	.word	0x00000000
        /*0054*/ 	.short	0x0016
        /*0056*/ 	.short	0x006c
        /*0058*/ 	.byte	0x00, 0xf0, 0x11, 0x00


	//----- nvinfo : EIATTR_KPARAM_INFO
	.align		4
.L_18:
        /*005c*/ 	.byte	0x04, 0x17
        /*005e*/ 	.short	(.L_20 - .L_19)
.L_19:
        /*0060*/ 	.word	0x00000000
        /*0064*/ 	.short	0x0015
        /*0066*/ 	.short	0x0068
        /*0068*/ 	.byte	0x00, 0xf0, 0x11, 0x00


	//----- nvinfo : EIATTR_KPARAM_INFO
	.align		4
.L_20:
        /*006c*/ 	.byte	0x04, 0x17
        /*006e*/ 	.short	(.L_22 - .L_21)
.L_21:
        /*0070*/ 	.word	0x00000000
        /*0074*/ 	.short	0x0014
        /*0076*/ 	.short	0x0064
        /*0078*/ 	.byte	0x00, 0xf0, 0x11, 0x00


	//----- nvinfo : EIATTR_KPARAM_INFO
	.align		4
.L_22:
        /*007c*/ 	.byte	0x04, 0x17
        /*007e*/ 	.short	(.L_24 - .L_23)
.L_23:
        /*0080*/ 	.word	0x00000000
        /*0084*/ 	.short	0x0013
        /*0086*/ 	.short	0x0060
        /*0088*/ 	.byte	0x00, 0xf0, 0x11, 0x00


	//----- nvinfo : EIATTR_KPARAM_INFO
	.align		4
.L_24:
        /*008c*/ 	.byte	0x04, 0x17
        /*008e*/ 	.short	(.L_26 - .L_25)
.L_25:
        /*0090*/ 	.word	0x00000000
        /*0094*/ 	.short	0x0012
        /*0096*/ 	.short	0x005c
        /*0098*/ 	.byte	0x00, 0xf0, 0x11, 0x00


	//----- nvinfo : EIATTR_KPARAM_INFO
	.align		4
.L_26:
        /*009c*/ 	.byte	0x04, 0x17
        /*009e*/ 	.short	(.L_28 - .L_27)
.L_27:
        /*00a0*/ 	.word	0x00000000
        /*00a4*/ 	.short	0x0011
        /*00a6*/ 	.short	0x0058
        /*00a8*/ 	.byte	0x00, 0xf0, 0x11, 0x00


	//----- nvinfo : EIATTR_KPARAM_INFO
	.align		4
.L_28:
        /*00ac*/ 	.byte	0x04, 0x17
        /*00ae*/ 	.short	(.L_30 - .L_29)
.L_29:
        /*00b0*/ 	.word	0x00000000
        /*00b4*/ 	.short	0x0010
        /*00b6*/ 	.short	0x0054
        /*00b8*/ 	.byte	0x00, 0xf0, 0x11, 0x00


	//----- nvinfo : EIATTR_KPARAM_INFO
	.align		4
.L_30:
        /*00bc*/ 	.byte	0x04, 0x17
        /*00be*/ 	.short	(.L_32 - .L_31)
.L_31:
        /*00c0*/ 	.word	0x00000000
        /*00c4*/ 	.short	0x000f
        /*00c6*/ 	.short	0x0050
        /*00c8*/ 	.byte	0x00, 0xf0, 0x11, 0x00


	//----- nvinfo : EIATTR_KPARAM_INFO
	.align		4
.L_32:
        /*00cc*/ 	.byte	0x04, 0x17
        /*00ce*/ 	.short	(.L_34 - .L_33)
.L_33:
        /*00d0*/ 	.word	0x00000000
        /*00d4*/ 	.short	0x000e
        /*00d6*/ 	.short	0x004c
        /*00d8*/ 	.byte	0x00, 0xf0, 0x11, 0x00


	//----- nvinfo : EIATTR_KPARAM_INFO
	.align		4
.L_34:
        /*00dc*/ 	.byte	0x04, 0x17
        /*00de*/ 	.short	(.L_36 - .L_35)
.L_35:
        /*00e0*/ 	.word	0x00000000
        /*00e4*/ 	.short	0x000d
        /*00e6*/ 	.short	0x0048
        /*00e8*/ 	.byte	0x00, 0xf0, 0x11, 0x00


	//----- nvinfo : EIATTR_KPARAM_INFO
	.align		4
.L_36:
        /*00ec*/ 	.byte	0x04, 0x17
        /*00ee*/ 	.short	(.L_38 - .L_37)
.L_37:
        /*00f0*/ 	.word	0x00000000
        /*00f4*/ 	.short	0x000c
        /*00f6*/ 	.short	0x0044
        /*00f8*/ 	.byte	0x00, 0xf0, 0x11, 0x00


	//----- nvinfo : EIATTR_KPARAM_INFO
	.align		4
.L_38:
        /*00fc*/ 	.byte	0x04, 0x17
        /*00fe*/ 	.short	(.L_40 - .L_39)
.L_39:
        /*0100*/ 	.word	0x00000000
        /*0104*/ 	.short	0x000b
        /*0106*/ 	.short	0x0040
        /*0108*/ 	.byte	0x00, 0xf0, 0x11, 0x00


	//----- nvinfo : EIATTR_KPARAM_INFO
	.align		4
.L_40:
        /*010c*/ 	.byte	0x04, 0x17
        /*010e*/ 	.short	(.L_42 - .L_41)
.L_41:
        /*0110*/ 	.word	0x00000000
        /*0114*/ 	.short	0x000a
        /*0116*/ 	.short	0x003c
        /*0118*/ 	.byte	0x00, 0xf0, 0x11, 0x00


	//----- nvinfo : EIATTR_KPARAM_INFO
	.align		4
.L_42:
        /*011c*/ 	.byte	0x04, 0x17
        /*011e*/ 	.short	(.L_44 - .L_43)
.L_43:
        /*0120*/ 	.word	0x00000000
        /*0124*/ 	.short	0x0009
        /*0126*/ 	.short	0x0038
        /*0128*/ 	.byte	0x00, 0xf0, 0x11, 0x00


	//----- nvinfo : EIATTR_KPARAM_INFO
	.align		4
.L_44:
        /*012c*/ 	.byte	0x04, 0x17
        /*012e*/ 	.short	(.L_46 - .L_45)
.L_45:
        /*0130*/ 	.word	0x00000000
        /*0134*/ 	.short	0x0008
        /*0136*/ 	.short	0x0034
        /*0138*/ 	.byte	0x00, 0xf0, 0x11, 0x00


	//----- nvinfo : EIATTR_KPARAM_INFO
	.align		4
.L_46:
        /*013c*/ 	.byte	0x04, 0x17
        /*013e*/ 	.short	(.L_48 - .L_47)
.L_47:
        /*0140*/ 	.word	0x00000000
        /*0144*/ 	.short	0x0007
        /*0146*/ 	.short	0x0030
        /*0148*/ 	.byte	0x00, 0xf0, 0x11, 0x00


	//----- nvinfo : EIATTR_KPARAM_INFO
	.align		4
.L_48:
        /*014c*/ 	.byte	0x04, 0x17
        /*014e*/ 	.short	(.L_50 - .L_49)
.L_49:
        /*0150*/ 	.word	0x00000000
        /*0154*/ 	.short	0x0006
        /*0156*/ 	.short	0x002c
        /*0158*/ 	.byte	0x00, 0xf0, 0x11, 0x00


	//----- nvinfo : EIATTR_KPARAM_INFO
	.align		4
.L_50:
        /*015c*/ 	.byte	0x04, 0x17
        /*015e*/ 	.short	(.L_52 - .L_51)
.L_51:
        /*0160*/ 	.word	0x00000000
        /*0164*/ 	.short	0x0005
        /*0166*/ 	.short	0x0028
        /*0168*/ 	.byte	0x00, 0xf0, 0x11, 0x00


	//----- nvinfo : EIATTR_KPARAM_INFO
	.align		4
.L_52:
        /*016c*/ 	.byte	0x04, 0x17
        /*016e*/ 	.short	(.L_54 - .L_53)
.L_53:
        /*0170*/ 	.word	0x00000000
        /*0174*/ 	.short	0x0004
        /*0176*/ 	.short	0x0020
        /*0178*/ 	.byte	0x00, 0xf4, 0x21, 0x00


	//----- nvinfo : EIATTR_KPARAM_INFO
	.align		4
.L_54:
        /*017c*/ 	.byte	0x04, 0x17
        /*017e*/ 	.short	(.L_56 - .L_55)
.L_55:
        /*0180*/ 	.word	0x00000000
        /*0184*/ 	.short	0x0003
        /*0186*/ 	.short	0x0018
        /*0188*/ 	.byte	0x00, 0xf4, 0x21, 0x00


	//----- nvinfo : EIATTR_KPARAM_INFO
	.align		4
.L_56:
        /*018c*/ 	.byte	0x04, 0x17
        /*018e*/ 	.short	(.L_58 - .L_57)
.L_57:
        /*0190*/ 	.word	0x00000000
        /*0194*/ 	.short	0x0002
        /*0196*/ 	.short	0x0010
        /*0198*/ 	.byte	0x00, 0xf4, 0x21, 0x00


	//----- nvinfo : EIATTR_KPARAM_INFO
	.align		4
.L_58:
        /*019c*/ 	.byte	0x04, 0x17
        /*019e*/ 	.short	(.L_60 - .L_59)
.L_59:
        /*01a0*/ 	.word	0x00000000
        /*01a4*/ 	.short	0x0001
        /*01a6*/ 	.short	0x0008
        /*01a8*/ 	.byte	0x00, 0xf4, 0x21, 0x00


	//----- nvinfo : EIATTR_KPARAM_INFO
	.align		4
.L_60:
        /*01ac*/ 	.byte	0x04, 0x17
        /*01ae*/ 	.short	(.L_62 - .L_61)
.L_61:
        /*01b0*/ 	.word	0x00000000
        /*01b4*/ 	.short	0x0000
        /*01b6*/ 	.short	0x0000
        /*01b8*/ 	.byte	0x00, 0xf4, 0x21, 0x00


	//----- nvinfo : EIATTR_MAXREG_COUNT
	.align		4
.L_62:
        /*01bc*/ 	.byte	0x03, 0x1b
        /*01be*/ 	.short	0x00ff


	//----- nvinfo : EIATTR_NUM_BARRIERS
	.align		4
        /*01c0*/ 	.byte	0x02, 0x4c
        /*01c2*/ 	.byte	0x01
	.zero		1


	//----- nvinfo : EIATTR_ANNOTATIONS
	.align		4
        /*01c4*/ 	.byte	0x04, 0x55
        /*01c6*/ 	.short	(.L_64 - .L_63)


	//   ....[0]....
.L_63:
        /*01c8*/ 	.word	0x00000001
        /*01cc*/ 	.byte	0x00, 0x17, 0x00, 0x00, 0x01, 0x00, 0x00, 0x00, 0x60, 0x17, 0x00, 0x00, 0x01, 0x00, 0x00, 0x00
        /* <DEDUP_REMOVED lines=27> */
        /*038c*/ 	.byte	0x00, 0x21, 0x00, 0x00, 0x01, 0x00, 0x00, 0x00, 0x30, 0x21, 0x00, 0x00


	//----- nvinfo : EIATTR_MERCURY_ISA_VERSION
	.align		4
.L_64:
        /*0398*/ 	.byte	0x03, 0x5f
        /*039a*/ 	.short	0x0000


	//----- nvinfo : EIATTR_COOP_GROUP_MASK_REGIDS
	.align		4
        /*039c*/ 	.byte	0x04, 0x29
        /*039e*/ 	.short	(.L_66 - .L_65)


	//   ....[0]....
.L_65:
        /*03a0*/ 	.word	0xffffffff


	//   ....[1]....
        /*03a4*/ 	.word	0xffffffff


	//   ....[2]....
        /*03a8*/ 	.word	0xffffffff


	//   ....[3]....
        /*03ac*/ 	.word	0xffffffff


	//   ....[4]....
        /*03b0*/ 	.word	0xffffffff


	//   ....[5]....
        /*03b4*/ 	.word	0xffffffff


	//   ....[6]....
        /*03b8*/ 	.word	0xffffffff


	//   ....[7]....
        /*03bc*/ 	.word	0xffffffff


	//----- nvinfo : EIATTR_COOP_GROUP_INSTR_OFFSETS
	.align		4
.L_66:
        /*03c0*/ 	.byte	0x04, 0x28
        /*03c2*/ 	.short	(.L_68 - .L_67)


	//   ....[0]....
.L_67:
        /*03c4*/ 	.word	0x00003920


	//   ....[1]....
        /*03c8*/ 	.word	0x00003930


	//   ....[2]....
        /*03cc*/ 	.word	0x00003980


	//   ....[3]....
        /*03d0*/ 	.word	0x00003990


	//   ....[4]....
        /*03d4*/ 	.word	0x000054e0


	//   ....[5]....
        /*03d8*/ 	.word	0x000054f0


	//   ....[6]....
        /*03dc*/ 	.word	0x00005570


	//   ....[7]....
        /*03e0*/ 	.word	0x00005580


	//----- nvinfo : EIATTR_EXIT_INSTR_OFFSETS
	.align		4
.L_68:
        /*03e4*/ 	.byte	0x04, 0x1c
        /*03e6*/ 	.short	(.L_70 - .L_69)


	//   ....[0]....
.L_69:
        /*03e8*/ 	.word	0x00006f90


	//   ....[1]....
        /*03ec*/ 	.word	0x00007030


	//----- nvinfo : EIATTR_REQNTID
	.align		4
.L_70:
        /*03f0*/ 	.byte	0x04, 0x10
        /*03f2*/ 	.short	(.L_72 - .L_71)
.L_71:
        /*03f4*/ 	.word	0x00000100
        /*03f8*/ 	.word	0x00000001
        /*03fc*/ 	.word	0x00000001
.L_72:


//--------------------- .nv.callgraph             --------------------------
	.section	.nv.callgraph,"",@"SHT_CUDA_CALLGRAPH"
	.align	4
	.sectionentsize	8
	.align		4
        /*0000*/ 	.word	0x00000000
	.align		4
        /*0004*/ 	.word	0xffffffff
	.align		4
        /*0008*/ 	.word	0x00000000
	.align		4
        /*000c*/ 	.word	0xfffffffe
	.align		4
        /*0010*/ 	.word	0x00000000
	.align		4
        /*0014*/ 	.word	0xfffffffd
	.align		4
        /*0018*/ 	.word	0x00000000
	.align		4
        /*001c*/ 	.word	0xfffffffc


//--------------------- .nv.rel.action            --------------------------
	.section	.nv.rel.action,"",@"SHT_CUDA_RELOCINFO"
	.align	8
	.sectionentsize	8
        /*0000*/ 	.byte	0x73, 0x00, 0x00, 0x00, 0x00, 0x00, 0x00, 0x00, 0x00, 0x00, 0x00, 0x11, 0x25, 0x00, 0x05, 0x36


//--------------------- .nv.constant4             --------------------------
	.section	.nv.constant4,"a",@progbits
	.align	8
	.align		8
.nv.constant4:
        /*0000*/ 	.dword	_$_str


//--------------------- .nv.constant0.attn_fwd    --------------------------
	.section	.nv.constant0.attn_fwd,"a",@progbits
	.sectionflags	@""
	.align	4
.nv.constant0.attn_fwd:
	.zero		488


//--------------------- .text.attn_fwd            --------------------------
	.section	.text.attn_fwd,"ax",@progbits
	.sectioninfo	@"SHI_REGISTERS=255"
	.align	128
        .global         attn_fwd
        .type           attn_fwd,@function
        .size           attn_fwd,(.L_x_4 - attn_fwd)
        .other          attn_fwd,@"STO_CUDA_ENTRY STV_DEFAULT"
attn_fwd:
.text.attn_fwd:
[----:B------:R-:W-:Y:S02]  /*0000*/  MOV R1, c[0x0][0x28] ;  /* 0x00000a0000017a02 */ /* 0x000fe40000000f00 */
[----:B------:R-:W0:Y:S01]  /*0010*/  S2R R48, SR_TID.X ;  /* 0x0000000000307919 */ /* 0x000e220000002100 */
[----:B------:R-:W-:Y:S01]  /*0020*/  MOV R51, c[0x0][0x198] ;  /* 0x0000660000337a02 */ /* 0x000fe20000000f00 */
[----:B------:R-:W-:Y:S01]  /*0030*/  ULDC.64 UR4, c[0x0][0x118] ;  /* 0x0000460000047ab9 */ /* 0x000fe20000000a00 */
[----:B------:R-:W-:Y:S01]  /*0040*/  IADD3 R1, R1, -0xe8, RZ ;  /* 0xffffff1801017810 */ /* 0x000fe20007ffe0ff */
[----:B------:R-:W1:Y:S04]  /*0050*/  S2R R3, SR_CTAID.X ;  /* 0x0000000000037919 */ /* 0x000e680000002500 */
[----:B------:R-:W2:Y:S01]  /*0060*/  S2R R50, SR_CTAID.Y ;  /* 0x0000000000327919 */ /* 0x000ea20000002600 */
[----:B0-----:R-:W-:Y:S02]  /*0070*/  LOP3.LUT R16, R48, 0x7f, RZ, 0xc0, !PT ;  /* 0x0000007f30107812 */ /* 0x001fe400078ec0ff */
[----:B------:R-:W-:-:S03]  /*0080*/  SHF.R.U32.HI R2, RZ, 0x7, R48 ;  /* 0x00000007ff027819 */ /* 0x000fc60000011630 */
[----:B-1----:R-:W-:Y:S01]  /*0090*/  IMAD R4, R3, 0x80, R16 ;  /* 0x0000008003047824 */ /* 0x002fe200078e0210 */
[----:B------:R-:W-:Y:S01]  /*00a0*/  SGXT.U32 R44, R2, 0x1 ;  /* 0x00000001022c781a */ /* 0x000fe20000000000 */
[----:B--2---:R-:W-:Y:S02]  /*00b0*/  IMAD R0, R50, c[0x0][0x190], RZ ;  /* 0x0000640032007a24 */ /* 0x004fe400078e02ff */
[----:B------:R-:W-:Y:S02]  /*00c0*/  IMAD R3, R4, c[0x0][0x194], RZ ;  /* 0x0000650004037a24 */ /* 0x000fe400078e02ff */
[----:B------:R-:W-:Y:S02]  /*00d0*/  IMAD.SHL.U32 R2, R0, 0x2, RZ ;  /* 0x0000000200027824 */ /* 0x000fe400078e00ff */
[----:B------:R-:W-:Y:S01]  /*00e0*/  IMAD R6, R44, c[0x0][0x198], RZ ;  /* 0x000066002c067a24 */ /* 0x000fe200078e02ff */
[----:B------:R-:W-:Y:S01]  /*00f0*/  SHF.L.U32 R5, R3, 0x1, RZ ;  /* 0x0000000103057819 */ /* 0x000fe200000006ff */
[----:B------:R-:W-:-:S03]  /*0100*/  IMAD.HI R0, R0, 0x2, RZ ;  /* 0x0000000200007827 */ /* 0x000fc600078e02ff */
[----:B------:R-:W-:Y:S01]  /*0110*/  IADD3 R47, P0, P1, R5, c[0x0][0x160], R2 ;  /* 0x00005800052f7a10 */ /* 0x000fe2000791e002 */
[----:B------:R-:W-:-:S04]  /*0120*/  IMAD.HI R3, R3, 0x2, RZ ;  /* 0x0000000203037827 */ /* 0x000fc800078e02ff */
[----:B------:R-:W-:Y:S01]  /*0130*/  IMAD R5, R51, 0x2, R6 ;  /* 0x0000000233057824 */ /* 0x000fe200078e0206 */
[----:B------:R-:W-:Y:S02]  /*0140*/  IADD3.X R49, R3, c[0x0][0x164], R0, P0, P1 ;  /* 0x0000590003317a10 */ /* 0x000fe400007e2400 */
[C---:B------:R-:W-:Y:S02]  /*0150*/  LEA R2, P0, R6.reuse, R47, 0x1 ;  /* 0x0000002f06027211 */ /* 0x040fe400078008ff */
[C---:B------:R-:W-:Y:S02]  /*0160*/  LEA R0, R51.reuse, R5, 0x1 ;  /* 0x0000000533007211 */ /* 0x040fe400078e08ff */
[----:B------:R-:W-:Y:S02]  /*0170*/  LEA.HI.X.SX32 R3, R6, R49, 0x1, P0 ;  /* 0x0000003106037211 */ /* 0x000fe400000f0eff */
[CC--:B------:R-:W-:Y:S01]  /*0180*/  LEA R6, P0, R0.reuse, R47.reuse, 0x1 ;  /* 0x0000002f00067211 */ /* 0x0c0fe200078008ff */
[----:B------:R-:W-:Y:S01]  /*0190*/  IMAD R9, R51, 0x2, R0 ;  /* 0x0000000233097824 */ /* 0x000fe200078e0200 */
[----:B------:R-:W-:Y:S01]  /*01a0*/  LEA R4, P1, R5, R47, 0x1 ;  /* 0x0000002f05047211 */ /* 0x000fe200078208ff */
[----:B------:R0:W2:Y:S01]  /*01b0*/  LDG.E.U16 R21, [R2.64] ;  /* 0x0000000402157981 */ /* 0x0000a2000c1e1500 */
[----:B------:R-:W-:-:S02]  /*01c0*/  LEA.HI.X.SX32 R7, R0, R49, 0x1, P0 ;  /* 0x0000003100077211 */ /* 0x000fc400000f0eff */
[----:B------:R-:W-:Y:S02]  /*01d0*/  LEA R0, R51, R9, 0x1 ;  /* 0x0000000933007211 */ /* 0x000fe400078e08ff */
[----:B------:R-:W-:Y:S01]  /*01e0*/  LEA.HI.X.SX32 R5, R5, R49, 0x1, P1 ;  /* 0x0000003105057211 */ /* 0x000fe200008f0eff */
[----:B------:R1:W3:Y:S01]  /*01f0*/  LDG.E.U16 R22, [R6.64] ;  /* 0x0000000406167981 */ /* 0x0002e2000c1e1500 */
[-C--:B------:R-:W-:Y:S01]  /*0200*/  LEA R8, P0, R9, R47.reuse, 0x1 ;  /* 0x0000002f09087211 */ /* 0x080fe200078008ff */
[----:B------:R-:W-:Y:S01]  /*0210*/  IMAD R13, R51, 0x2, R0 ;  /* 0x00000002330d7824 */ /* 0x000fe200078e0200 */
[C---:B------:R-:W-:Y:S01]  /*0220*/  LEA R10, P1, R0.reuse, R47, 0x1 ;  /* 0x0000002f000a7211 */ /* 0x040fe200078208ff */
[----:B------:R4:W5:Y:S01]  /*0230*/  LDG.E.U16 R20, [R4.64] ;  /* 0x0000000404147981 */ /* 0x000962000c1e1500 */
[-C--:B------:R-:W-:Y:S02]  /*0240*/  LEA.HI.X.SX32 R9, R9, R49.reuse, 0x1, P0 ;  /* 0x0000003109097211 */ /* 0x080fe400000f0eff */
[----:B------:R-:W-:-:S02]  /*0250*/  LEA.HI.X.SX32 R11, R0, R49, 0x1, P1 ;  /* 0x00000031000b7211 */ /* 0x000fc400008f0eff */
[----:B------:R-:W-:Y:S01]  /*0260*/  LEA R12, P0, R13, R47, 0x1 ;  /* 0x0000002f0d0c7211 */ /* 0x000fe200078008ff */
[----:B------:R1:W3:Y:S01]  /*0270*/  LDG.E.U16 R23, [R8.64] ;  /* 0x0000000408177981 */ /* 0x0002e2000c1e1500 */
[----:B------:R-:W-:Y:S02]  /*0280*/  LEA R0, R51, R13, 0x1 ;  /* 0x0000000d33007211 */ /* 0x000fe400078e08ff */
[----:B------:R-:W-:Y:S01]  /*0290*/  LEA.HI.X.SX32 R13, R13, R49, 0x1, P0 ;  /* 0x000000310d0d7211 */ /* 0x000fe200000f0eff */
[----:B------:R1:W3:Y:S01]  /*02a0*/  LDG.E.U16 R25, [R10.64] ;  /* 0x000000040a197981 */ /* 0x0002e2000c1e1500 */
[C---:B0-----:R-:W-:Y:S01]  /*02b0*/  LEA R2, P0, R0.reuse, R47, 0x1 ;  /* 0x0000002f00027211 */ /* 0x041fe200078008ff */
[----:B----4-:R-:W-:Y:S02]  /*02c0*/  IMAD R5, R51, 0x2, R0 ;  /* 0x0000000233057824 */ /* 0x010fe400078e0200 */
[----:B------:R0:W4:Y:S01]  /*02d0*/  LDG.E.U16 R24, [R12.64] ;  /* 0x000000040c187981 */ /* 0x000122000c1e1500 */
[----:B------:R-:W-:-:S02]  /*02e0*/  LEA.HI.X.SX32 R3, R0, R49, 0x1, P0 ;  /* 0x0000003100037211 */ /* 0x000fc400000f0eff */
[----:B------:R-:W-:Y:S02]  /*02f0*/  LEA R0, R51, R5, 0x1 ;  /* 0x0000000533007211 */ /* 0x000fe400078e08ff */
[-C--:B------:R-:W-:Y:S01]  /*0300*/  LEA R4, P0, R5, R47.reuse, 0x1 ;  /* 0x0000002f05047211 */ /* 0x080fe200078008ff */
[----:B------:R0:W4:Y:S01]  /*0310*/  LDG.E.U16 R26, [R2.64] ;  /* 0x00000004021a7981 */ /* 0x000122000c1e1500 */
[C---:B-1----:R-:W-:Y:S01]  /*0320*/  LEA R6, P1, R0.reuse, R47, 0x1 ;  /* 0x0000002f00067211 */ /* 0x042fe200078208ff */
[----:B------:R-:W-:Y:S01]  /*0330*/  IMAD R14, R51, 0x2, R0 ;  /* 0x00000002330e7824 */ /* 0x000fe200078e0200 */
[-C--:B------:R-:W-:Y:S02]  /*0340*/  LEA.HI.X.SX32 R5, R5, R49.reuse, 0x1, P0 ;  /* 0x0000003105057211 */ /* 0x080fe400000f0eff */
[----:B------:R-:W-:Y:S02]  /*0350*/  LEA.HI.X.SX32 R7, R0, R49, 0x1, P1 ;  /* 0x0000003100077211 */ /* 0x000fe400008f0eff */
[----:B------:R-:W-:Y:S01]  /*0360*/  LEA R8, P0, R14, R47, 0x1 ;  /* 0x0000002f0e087211 */ /* 0x000fe200078008ff */
[----:B------:R1:W4:Y:S01]  /*0370*/  LDG.E.U16 R27, [R4.64] ;  /* 0x00000004041b7981 */ /* 0x000322000c1e1500 */
[----:B------:R-:W-:-:S02]  /*0380*/  LEA R0, R51, R14, 0x1 ;  /* 0x0000000e33007211 */ /* 0x000fc400078e08ff */
[----:B------:R-:W-:Y:S01]  /*0390*/  LEA.HI.X.SX32 R9, R14, R49, 0x1, P0 ;  /* 0x000000310e097211 */ /* 0x000fe200000f0eff */
[----:B------:R1:W4:Y:S01]  /*03a0*/  LDG.E.U16 R29, [R6.64] ;  /* 0x00000004061d7981 */ /* 0x000322000c1e1500 */
[C---:B------:R-:W-:Y:S01]  /*03b0*/  LEA R10, P0, R0.reuse, R47, 0x1 ;  /* 0x0000002f000a7211 */ /* 0x040fe200078008ff */
[C---:B0-----:R-:W-:Y:S02]  /*03c0*/  IMAD R13, R51.reuse, 0x2, R0 ;  /* 0x00000002330d7824 */ /* 0x041fe400078e0200 */
[----:B------:R0:W5:Y:S01]  /*03d0*/  LDG.E.U16 R28, [R8.64] ;  /* 0x00000004081c7981 */ /* 0x000162000c1e1500 */
[----:B------:R-:W-:Y:S02]  /*03e0*/  LEA.HI.X.SX32 R11, R0, R49, 0x1, P0 ;  /* 0x00000031000b7211 */ /* 0x000fe400000f0eff */
[----:B------:R-:W-:Y:S02]  /*03f0*/  LEA R0, R51, R13, 0x1 ;  /* 0x0000000d33007211 */ /* 0x000fe400078e08ff */
[-C--:B------:R-:W-:Y:S01]  /*0400*/  LEA R2, P0, R13, R47.reuse, 0x1 ;  /* 0x0000002f0d027211 */ /* 0x080fe200078008ff */
[----:B------:R0:W5:Y:S01]  /*0410*/  LDG.E.U16 R30, [R10.64] ;  /* 0x000000040a1e7981 */ /* 0x000162000c1e1500 */
[----:B------:R-:W-:Y:S01]  /*0420*/  LEA R12, P1, R0, R47, 0x1 ;  /* 0x0000002f000c7211 */ /* 0x000fe200078208ff */
[----:B------:R-:W-:Y:S01]  /*0430*/  IMAD R14, R51, 0x2, R0 ;  /* 0x00000002330e7824 */ /* 0x000fe200078e0200 */
[----:B------:R-:W-:-:S02]  /*0440*/  LEA.HI.X.SX32 R3, R13, R49, 0x1, P0 ;  /* 0x000000310d037211 */ /* 0x000fc400000f0eff */
[----:B------:R-:W-:Y:S02]  /*0450*/  LEA.HI.X.SX32 R13, R0, R49, 0x1, P1 ;  /* 0x00000031000d7211 */ /* 0x000fe400008f0eff */
[----:B------:R-:W-:Y:S01]  /*0460*/  LEA R0, R51, R14, 0x1 ;  /* 0x0000000e33007211 */ /* 0x000fe200078e08ff */
[----:B------:R0:W5:Y:S01]  /*0470*/  LDG.E.U16 R31, [R2.64] ;  /* 0x00000004021f7981 */ /* 0x000162000c1e1500 */
[----:B-1----:R-:W-:-:S03]  /*0480*/  LEA R4, P0, R14, R47, 0x1 ;  /* 0x0000002f0e047211 */ /* 0x002fc600078008ff */
[C---:B0-----:R-:W-:Y:S01]  /*0490*/  IMAD R9, R51.reuse, 0x2, R0 ;  /* 0x0000000233097824 */ /* 0x041fe200078e0200 */
[----:B------:R-:W-:Y:S01]  /*04a0*/  LEA.HI.X.SX32 R5, R14, R49, 0x1, P0 ;  /* 0x000000310e057211 */ /* 0x000fe200000f0eff */
[----:B------:R0:W5:Y:S01]  /*04b0*/  LDG.E.U16 R33, [R12.64] ;  /* 0x000000040c217981 */ /* 0x000162000c1e1500 */
[C---:B------:R-:W-:Y:S02]  /*04c0*/  LEA R6, P0, R0.reuse, R47, 0x1 ;  /* 0x0000002f00067211 */ /* 0x040fe400078008ff */
[----:B------:R-:W-:Y:S01]  /*04d0*/  LEA R14, R51, R9, 0x1 ;  /* 0x00000009330e7211 */ /* 0x000fe200078e08ff */
[----:B------:R1:W5:Y:S01]  /*04e0*/  LDG.E.U16 R32, [R4.64] ;  /* 0x0000000404207981 */ /* 0x000362000c1e1500 */
[----:B------:R-:W-:-:S03]  /*04f0*/  LEA.HI.X.SX32 R7, R0, R49, 0x1, P0 ;  /* 0x0000003100077211 */ /* 0x000fc600000f0eff */
[----:B------:R-:W-:Y:S01]  /*0500*/  IMAD R0, R51, 0x2, R14 ;  /* 0x0000000233007824 */ /* 0x000fe200078e020e */
[----:B------:R-:W-:Y:S01]  /*0510*/  LEA R8, P0, R9, R47, 0x1 ;  /* 0x0000002f09087211 */ /* 0x000fe200078008ff */
[----:B------:R0:W5:Y:S03]  /*0520*/  LDG.E.U16 R34, [R6.64] ;  /* 0x0000000406227981 */ /* 0x000166000c1e1500 */
[----:B------:R-:W-:-:S05]  /*0530*/  LEA R15, R51, R0, 0x1 ;  /* 0x00000000330f7211 */ /* 0x000fca00078e08ff */
[----:B------:R-:W-:Y:S01]  /*0540*/  IMAD R17, R51, 0x2, R15 ;  /* 0x0000000233117824 */ /* 0x000fe200078e020f */
[----:B------:R-:W-:Y:S02]  /*0550*/  LEA.HI.X.SX32 R9, R9, R49, 0x1, P0 ;  /* 0x0000003109097211 */ /* 0x000fe400000f0eff */
[C---:B------:R-:W-:Y:S02]  /*0560*/  LEA R2, P0, R0.reuse, R47, 0x1 ;  /* 0x0000002f00027211 */ /* 0x040fe400078008ff */
[C---:B0-----:R-:W-:Y:S01]  /*0570*/  LEA R13, R51.reuse, R17, 0x1 ;  /* 0x00000011330d7211 */ /* 0x041fe200078e08ff */
[----:B------:R0:W5:Y:S01]  /*0580*/  LDG.E.U16 R35, [R8.64] ;  /* 0x0000000408237981 */ /* 0x000162000c1e1500 */
[----:B------:R-:W-:Y:S02]  /*0590*/  LEA.HI.X.SX32 R3, R0, R49, 0x1, P0 ;  /* 0x0000003100037211 */ /* 0x000fe400000f0eff */
[CC--:B------:R-:W-:Y:S01]  /*05a0*/  LEA R10, P1, R14.reuse, R47.reuse, 0x1 ;  /* 0x0000002f0e0a7211 */ /* 0x0c0fe200078208ff */
[----:B------:R-:W-:Y:S01]  /*05b0*/  IMAD R0, R51, 0x2, R13 ;  /* 0x0000000233007824 */ /* 0x000fe200078e020d */
[----:B-1----:R-:W-:Y:S01]  /*05c0*/  LEA R4, P0, R15, R47, 0x1 ;  /* 0x0000002f0f047211 */ /* 0x002fe200078008ff */
[----:B------:R1:W5:Y:S01]  /*05d0*/  LDG.E.U16 R36, [R2.64] ;  /* 0x0000000402247981 */ /* 0x000362000c1e1500 */
[----:B------:R-:W-:-:S02]  /*05e0*/  LEA.HI.X.SX32 R11, R14, R49, 0x1, P1 ;  /* 0x000000310e0b7211 */ /* 0x000fc400008f0eff */
[----:B------:R-:W-:Y:S02]  /*05f0*/  LEA R14, R51, R0, 0x1 ;  /* 0x00000000330e7211 */ /* 0x000fe400078e08ff */
[----:B------:R-:W-:Y:S01]  /*0600*/  LEA.HI.X.SX32 R5, R15, R49, 0x1, P0 ;  /* 0x000000310f057211 */ /* 0x000fe200000f0eff */
[----:B------:R0:W5:Y:S02]  /*0610*/  LDG.E.U16 R37, [R10.64] ;  /* 0x000000040a257981 */ /* 0x000164000c1e1500 */
[C---:B------:R-:W-:Y:S01]  /*0620*/  IMAD R18, R51.reuse, 0x2, R14 ;  /* 0x0000000233127824 */ /* 0x040fe200078e020e */
[----:B------:R-:W-:Y:S01]  /*0630*/  LEA R6, P0, R0, R47, 0x1 ;  /* 0x0000002f00067211 */ /* 0x000fe200078008ff */
[----:B------:R1:W5:Y:S03]  /*0640*/  LDG.E.U16 R38, [R4.64] ;  /* 0x0000000404267981 */ /* 0x000366000c1e1500 */
[----:B0-----:R-:W-:-:S02]  /*0650*/  LEA R11, R51, R18, 0x1 ;  /* 0x00000012330b7211 */ /* 0x001fc400078e08ff */
[----:B------:R-:W-:-:S03]  /*0660*/  LEA.HI.X.SX32 R7, R0, R49, 0x1, P0 ;  /* 0x0000003100077211 */ /* 0x000fc600000f0eff */
[----:B------:R-:W-:Y:S01]  /*0670*/  IMAD R0, R51, 0x2, R11 ;  /* 0x0000000233007824 */ /* 0x000fe200078e020b */
[-C--:B------:R-:W-:Y:S01]  /*0680*/  LEA R12, P1, R13, R47.reuse, 0x1 ;  /* 0x0000002f0d0c7211 */ /* 0x080fe200078208ff */
[----:B------:R0:W5:Y:S03]  /*0690*/  LDG.E.U16 R40, [R6.64] ;  /* 0x0000000406287981 */ /* 0x000166000c1e1500 */
[C---:B-1----:R-:W-:Y:S02]  /*06a0*/  LEA R2, R51.reuse, R0, 0x1 ;  /* 0x0000000033027211 */ /* 0x042fe400078e08ff */
[----:B------:R-:W-:Y:S02]  /*06b0*/  LEA R8, P0, R14, R47, 0x1 ;  /* 0x0000002f0e087211 */ /* 0x000fe400078008ff */
[----:B------:R-:W-:Y:S02]  /*06c0*/  LEA R19, R51, R2, 0x1 ;  /* 0x0000000233137211 */ /* 0x000fe400078e08ff */
[----:B------:R-:W-:-:S02]  /*06d0*/  LEA.HI.X.SX32 R13, R13, R49, 0x1, P1 ;  /* 0x000000310d0d7211 */ /* 0x000fc400008f0eff */
[----:B------:R-:W-:Y:S01]  /*06e0*/  LEA.HI.X.SX32 R9, R14, R49, 0x1, P0 ;  /* 0x000000310e097211 */ /* 0x000fe200000f0eff */
[----:B------:R-:W-:Y:S01]  /*06f0*/  IMAD R3, R51, 0x2, R19 ;  /* 0x0000000233037824 */ /* 0x000fe200078e0213 */
[CC--:B------:R-:W-:Y:S01]  /*0700*/  LEA R10, P1, R11.reuse, R47.reuse, 0x1 ;  /* 0x0000002f0b0a7211 */ /* 0x0c0fe200078208ff */
[----:B------:R1:W5:Y:S01]  /*0710*/  LDG.E.U16 R39, [R12.64] ;  /* 0x000000040c277981 */ /* 0x000362000c1e1500 */
[C---:B------:R-:W-:Y:S02]  /*0720*/  LEA R4, P0, R0.reuse, R47, 0x1 ;  /* 0x0000002f00047211 */ /* 0x040fe400078008ff */
[-C--:B------:R-:W-:Y:S01]  /*0730*/  LEA.HI.X.SX32 R11, R11, R49.reuse, 0x1, P1 ;  /* 0x000000310b0b7211 */ /* 0x080fe200008f0eff */
[----:B------:R0:W5:Y:S01]  /*0740*/  LDG.E.U16 R41, [R8.64] ;  /* 0x0000000408297981 */ /* 0x000162000c1e1500 */
[----:B------:R-:W-:Y:S02]  /*0750*/  LEA.HI.X.SX32 R5, R0, R49, 0x1, P0 ;  /* 0x0000003100057211 */ /* 0x000fe400000f0eff */
[----:B------:R-:W-:Y:S01]  /*0760*/  LEA R14, P1, R3, R47, 0x1 ;  /* 0x0000002f030e7211 */ /* 0x000fe200078208ff */
[----:B------:R0:W5:Y:S01]  /*0770*/  LDG.E.U16 R43, [R10.64] ;  /* 0x000000040a2b7981 */ /* 0x000162000c1e1500 */
[----:B------:R-:W-:-:S02]  /*0780*/  LEA R0, R51, R3, 0x1 ;  /* 0x0000000333007211 */ /* 0x000fc400078e08ff */
[C---:B-1----:R-:W-:Y:S01]  /*0790*/  LEA R12, P0, R2.reuse, R47, 0x1 ;  /* 0x0000002f020c7211 */ /* 0x042fe200078008ff */
[----:B------:R1:W5:Y:S01]  /*07a0*/  LDG.E.U16 R42, [R4.64] ;  /* 0x00000004042a7981 */ /* 0x000362000c1e1500 */
[-C--:B------:R-:W-:Y:S02]  /*07b0*/  LEA.HI.X.SX32 R15, R3, R49.reuse, 0x1, P1 ;  /* 0x00000031030f7211 */ /* 0x080fe400008f0eff */
[----:B------:R-:W-:Y:S02]  /*07c0*/  LEA.HI.X.SX32 R13, R2, R49, 0x1, P0 ;  /* 0x00000031020d7211 */ /* 0x000fe400000f0eff */
[----:B------:R-:W-:Y:S01]  /*07d0*/  LEA R3, R51, R0, 0x1 ;  /* 0x0000000033037211 */ /* 0x000fe200078e08ff */
[----:B------:R1:W5:Y:S01]  /*07e0*/  LDG.E.U16 R45, [R14.64] ;  /* 0x000000040e2d7981 */ /* 0x000362000c1e1500 */
[CC--:B0-----:R-:W-:Y:S02]  /*07f0*/  LEA R8, P0, R0.reuse, R47.reuse, 0x1 ;  /* 0x0000002f00087211 */ /* 0x0c1fe400078008ff */
[----:B------:R-:W-:Y:S01]  /*0800*/  LEA R10, P1, R3, R47, 0x1 ;  /* 0x0000002f030a7211 */ /* 0x000fe200078208ff */
[----:B------:R0:W5:Y:S01]  /*0810*/  LDG.E.U16 R12, [R12.64] ;  /* 0x000000040c0c7981 */ /* 0x000162000c1e1500 */
[----:B------:R-:W-:-:S02]  /*0820*/  LEA.HI.X.SX32 R9, R0, R49, 0x1, P0 ;  /* 0x0000003100097211 */ /* 0x000fc400000f0eff */
[----:B------:R-:W-:Y:S01]  /*0830*/  LEA R2, P0, R17, R47, 0x1 ;  /* 0x0000002f11027211 */ /* 0x000fe200078008ff */
[----:B------:R-:W-:Y:S01]  /*0840*/  IMAD R0, R51, 0x2, R3 ;  /* 0x0000000233007824 */ /* 0x000fe200078e0203 */
[-C--:B------:R-:W-:Y:S01]  /*0850*/  LEA.HI.X.SX32 R11, R3, R49.reuse, 0x1, P1 ;  /* 0x00000031030b7211 */ /* 0x080fe200008f0eff */
[----:B------:R0:W5:Y:S01]  /*0860*/  LDG.E.U16 R8, [R8.64] ;  /* 0x0000000408087981 */ /* 0x000162000c1e1500 */
[----:B------:R-:W-:Y:S02]  /*0870*/  LEA.HI.X.SX32 R3, R17, R49, 0x1, P0 ;  /* 0x0000003111037211 */ /* 0x000fe400000f0eff */
[CC--:B-1----:R-:W-:Y:S01]  /*0880*/  LEA R4, P0, R18.reuse, R47.reuse, 0x1 ;  /* 0x0000002f12047211 */ /* 0x0c2fe200078008ff */
[----:B------:R-:W5:Y:S01]  /*0890*/  LDG.E.U16 R10, [R10.64] ;  /* 0x000000040a0a7981 */ /* 0x000f62000c1e1500 */
[----:B------:R-:W-:Y:S02]  /*08a0*/  LEA R6, P1, R19, R47, 0x1 ;  /* 0x0000002f13067211 */ /* 0x000fe400078208ff */
[----:B------:R-:W-:Y:S01]  /*08b0*/  LEA.HI.X.SX32 R5, R18, R49, 0x1, P0 ;  /* 0x0000003112057211 */ /* 0x000fe200000f0eff */
[----:B------:R1:W5:Y:S01]  /*08c0*/  LDG.E.U16 R17, [R2.64] ;  /* 0x0000000402117981 */ /* 0x000362000c1e1500 */
[----:B------:R-:W-:-:S02]  /*08d0*/  LEA R14, P0, R0, R47, 0x1 ;  /* 0x0000002f000e7211 */ /* 0x000fc400078008ff */
[-C--:B------:R-:W-:Y:S02]  /*08e0*/  LEA.HI.X.SX32 R7, R19, R49.reuse, 0x1, P1 ;  /* 0x0000003113077211 */ /* 0x080fe400008f0eff */
[----:B------:R-:W-:Y:S01]  /*08f0*/  LEA.HI.X.SX32 R15, R0, R49, 0x1, P0 ;  /* 0x00000031000f7211 */ /* 0x000fe200000f0eff */
[----:B------:R0:W5:Y:S04]  /*0900*/  LDG.E.U16 R5, [R4.64] ;  /* 0x0000000404057981 */ /* 0x000168000c1e1500 */
[----:B------:R-:W5:Y:S04]  /*0910*/  LDG.E.U16 R7, [R6.64] ;  /* 0x0000000406077981 */ /* 0x000f68000c1e1500 */
[----:B------:R-:W5:Y:S01]  /*0920*/  LDG.E.U16 R15, [R14.64] ;  /* 0x000000040e0f7981 */ /* 0x000f62000c1e1500 */
[----:B------:R-:W-:-:S02]  /*0930*/  SHF.R.S32.HI R0, RZ, 0x7, R48 ;  /* 0x00000007ff007819 */ /* 0x000fc40000011430 */
[----:B0-----:R-:W-:Y:S02]  /*0940*/  SHF.L.U32 R9, R16, 0x1, RZ ;  /* 0x0000000110097819 */ /* 0x001fe400000006ff */
[----:B------:R-:W-:-:S04]  /*0950*/  SGXT R0, R0, 0x1 ;  /* 0x000000010000781a */ /* 0x000fc80000000200 */
[----:B------:R-:W-:-:S04]  /*0960*/  LOP3.LUT R0, R9, 0x110, R0, 0x78, !PT ;  /* 0x0000011009007812 */ /* 0x000fc800078e7800 */
[C---:B------:R-:W-:Y:S02]  /*0970*/  LOP3.LUT R52, R0.reuse, 0x20, RZ, 0x3c, !PT ;  /* 0x0000002000347812 */ /* 0x040fe400078e3cff */
[C---:B------:R-:W-:Y:S02]  /*0980*/  LOP3.LUT R46, R0.reuse, 0x40, RZ, 0x3c, !PT ;  /* 0x00000040002e7812 */ /* 0x040fe400078e3cff */
[----:B------:R-:W-:Y:S02]  /*0990*/  LOP3.LUT R252, R0, 0x60, RZ, 0x3c, !PT ;  /* 0x0000006000fc7812 */ /* 0x000fe400078e3cff */
[----:B------:R-:W-:-:S04]  /*09a0*/  MOV R9, 0x1 ;  /* 0x0000000100097802 */ /* 0x000fc80000000f00 */
[----:B------:R-:W-:Y:S01]  /*09b0*/  ISETP.LE.AND P0, PT, R9, c[0x0][0x1d0], PT ;  /* 0x0000740009007a0c */ /* 0x000fe20003f03270 */
[----:B-1----:R-:W-:Y:S01]  /*09c0*/  IMAD.MOV.U32 R3, RZ, RZ, -0x800000 ;  /* 0xff800000ff037424 */ /* 0x002fe200078e00ff */
[----:B------:R-:W-:Y:S01]  /*09d0*/  MOV R4, 0x3f800000 ;  /* 0x3f80000000047802 */ /* 0x000fe20000000f00 */
[----:B------:R-:W-:Y:S01]  /*09e0*/  IMAD.MOV.U32 R2, RZ, RZ, -0x800000 ;  /* 0xff800000ff027424 */ /* 0x000fe200078e00ff */
[----:B------:R-:W-:Y:S01]  /*09f0*/  MOV R13, 0x3f800000 ;  /* 0x3f800000000d7802 */ /* 0x000fe20000000f00 */
[----:B------:R-:W-:Y:S01]  /*0a00*/  CS2R R64, SRZ ;  /* 0x0000000000407805 */ /* 0x000fe2000001ff00 */
        /* <DEDUP_REMOVED lines=14> */
[C---:B------:R-:W-:Y:S01]  /*0af0*/  LOP3.LUT R9, R48.reuse, 0xff, RZ, 0xc0, !PT ;  /* 0x000000ff30097812 */ /* 0x040fe200078ec0ff */
[----:B--2---:R-:W-:Y:S04]  /*0b00*/  STS.U16 [R0], R21 ;  /* 0x0000001500007388 */ /* 0x004fe80000000400 */
[----:B---3--:R-:W-:Y:S04]  /*0b10*/  STS.U16 [R0+0x800], R25 ;  /* 0x0008001900007388 */ /* 0x008fe80000000400 */
[----:B----4-:R-:W-:Y:S04]  /*0b20*/  STS.U16 [R0+0x1000], R29 ;  /* 0x0010001d00007388 */ /* 0x010fe80000000400 */
[----:B-----5:R-:W-:Y:S04]  /*0b30*/  STS.U16 [R0+0x1800], R33 ;  /* 0x0018002100007388 */ /* 0x020fe80000000400 */
[----:B------:R-:W-:Y:S04]  /*0b40*/  STS.U16 [R0+0x2000], R37 ;  /* 0x0020002500007388 */ /* 0x000fe80000000400 */
        /* <DEDUP_REMOVED lines=10> */
[----:B------:R0:W-:Y:S04]  /*0bf0*/  STS.U16 [R52+0x3a00], R8 ;  /* 0x003a000834007388 */ /* 0x0001e80000000400 */
        /* <DEDUP_REMOVED lines=8> */
[----:B------:R2:W-:Y:S04]  /*0c80*/  STS.U16 [R252+0x600], R23 ;  /* 0x00060017fc007388 */ /* 0x0005e80000000400 */
[----:B------:R2:W-:Y:S04]  /*0c90*/  STS.U16 [R252+0xe00], R27 ;  /* 0x000e001bfc007388 */ /* 0x0005e80000000400 */
[----:B------:R2:W-:Y:S04]  /*0ca0*/  STS.U16 [R252+0x1600], R31 ;  /* 0x0016001ffc007388 */ /* 0x0005e80000000400 */
[----:B------:R2:W-:Y:S04]  /*0cb0*/  STS.U16 [R252+0x1e00], R35 ;  /* 0x001e0023fc007388 */ /* 0x0005e80000000400 */
[----:B------:R2:W-:Y:S04]  /*0cc0*/  STS.U16 [R252+0x2600], R17 ;  /* 0x00260011fc007388 */ /* 0x0005e80000000400 */
[----:B------:R2:W-:Y:S04]  /*0cd0*/  STS.U16 [R252+0x2e00], R5 ;  /* 0x002e0005fc007388 */ /* 0x0005e80000000400 */
[----:B------:R2:W-:Y:S04]  /*0ce0*/  STS.U16 [R252+0x3600], R7 ;  /* 0x00360007fc007388 */ /* 0x0005e80000000400 */
[----:B------:R2:W-:Y:S01]  /*0cf0*/  STS.U16 [R252+0x3e00], R15 ;  /* 0x003e000ffc007388 */ /* 0x0005e20000000400 */
[----:B0-----:R-:W-:Y:S01]  /*0d00*/  CS2R R52, SRZ ;  /* 0x0000000000347805 */ /* 0x001fe2000001ff00 */
[----:B-1----:R-:W-:Y:S01]  /*0d10*/  SHF.L.U32 R46, R48, 0x1, RZ ;  /* 0x00000001302e7819 */ /* 0x002fe200000006ff */
[----:B------:R-:W-:Y:S05]  /*0d20*/  @!P0 BRA `(.L_x_0) ;  /* 0x00004a7000008947 */ /* 0x000fea0003800000 */
[----:B------:R-:W-:Y:S01]  /*0d30*/  IMAD R16, R16, c[0x0][0x1b4], RZ ;  /* 0x00006d0010107a24 */ /* 0x000fe200078e02ff */
[----:B------:R-:W-:Y:S01]  /*0d40*/  MOV R39, c[0x0][0x1b8] ;  /* 0x00006e0000277a02 */ /* 0x000fe20000000f00 */
[----:B------:R-:W-:Y:S01]  /*0d50*/  IMAD R3, R50, c[0x0][0x1b0], RZ ;  /* 0x00006c0032037a24 */ /* 0x000fe200078e02ff */
[----:B------:R-:W-:Y:S01]  /*0d60*/  SHF.L.U32 R11, R9, 0x1, RZ ;  /* 0x00000001090b7819 */ /* 0x000fe200000006ff */
[----:B------:R-:W-:Y:S01]  /*0d70*/  IMAD R8, R44, c[0x0][0x1b8], RZ ;  /* 0x00006e002c087a24 */ /* 0x000fe200078e02ff */
[----:B------:R-:W-:Y:S01]  /*0d80*/  SHF.L.U32 R6, R16, 0x1, RZ ;  /* 0x0000000110067819 */ /* 0x000fe200000006ff */
[----:B--2---:R-:W-:Y:S01]  /*0d90*/  IMAD.SHL.U32 R5, R3, 0x2, RZ ;  /* 0x0000000203057824 */ /* 0x004fe200078e00ff */
[----:B------:R-:W-:Y:S01]  /*0da0*/  LOP3.LUT R4, R48, 0x3f, RZ, 0xc0, !PT ;  /* 0x0000003f30047812 */ /* 0x000fe200078ec0ff */
[C---:B------:R-:W-:Y:S01]  /*0db0*/  IMAD R9, R39.reuse, 0x2, R8 ;  /* 0x0000000227097824 */ /* 0x040fe200078e0208 */
[----:B------:R-:W-:Y:S01]  /*0dc0*/  MOV R47, c[0x0][0x1a4] ;  /* 0x00006900002f7a02 */ /* 0x000fe20000000f00 */
[----:B------:R-:W-:Y:S01]  /*0dd0*/  IMAD R2, R50, c[0x0][0x1a0], RZ ;  /* 0x0000680032027a24 */ /* 0x000fe200078e02ff */
[----:B------:R-:W-:Y:S01]  /*0de0*/  IADD3 R160, P0, P1, R6, c[0x0][0x170], R5 ;  /* 0x00005c0006a07a10 */ /* 0x000fe2000791e005 */
[----:B------:R-:W-:Y:S01]  /*0df0*/  IMAD R10, R39, 0x2, R9 ;  /* 0x00000002270a7824 */ /* 0x000fe200078e0209 */
[----:B------:R-:W-:Y:S01]  /*0e00*/  LOP3.LUT R5, R48, 0xc0, RZ, 0xc0, !PT ;  /* 0x000000c030057812 */ /* 0x000fe200078ec0ff */
[----:B------:R-:W-:Y:S01]  /*0e10*/  IMAD R4, R4, c[0x0][0x1a8], RZ ;  /* 0x00006a0004047a24 */ /* 0x000fe200078e02ff */
[----:B------:R-:W-:Y:S01]  /*0e20*/  CS2R R64, SRZ ;  /* 0x0000000000407805 */ /* 0x000fe2000001ff00 */
[----:B------:R-:W-:Y:S01]  /*0e30*/  IMAD.HI R16, R16, 0x2, RZ ;  /* 0x0000000210107827 */ /* 0x000fe200078e02ff */
[----:B------:R-:W-:Y:S01]  /*0e40*/  SHF.R.U32.HI R12, RZ, 0x2, R5 ;  /* 0x00000002ff0c7819 */ /* 0x000fe20000011605 */
[----:B------:R-:W-:Y:S01]  /*0e50*/  CS2R R66, SRZ ;  /* 0x0000000000427805 */ /* 0x000fe2000001ff00 */
[----:B------:R-:W-:Y:S01]  /*0e60*/  SHF.L.U32 R6, R4, 0x1, RZ ;  /* 0x0000000104067819 */ /* 0x000fe200000006ff */
[----:B------:R-:W-:Y:S01]  /*0e70*/  IMAD.HI R7, R3, 0x2, RZ ;  /* 0x0000000203077827 */ /* 0x000fe200078e02ff */
[----:B------:R-:W-:Y:S01]  /*0e80*/  LOP3.LUT R5, R11, R12, RZ, 0x3c, !PT ;  /* 0x0000000c0b057212 */ /* 0x000fe200078e3cff */
[----:B------:R-:W-:Y:S01]  /*0e90*/  CS2R R60, SRZ ;  /* 0x00000000003c7805 */ /* 0x000fe2000001ff00 */
[C---:B------:R-:W-:Y:S01]  /*0ea0*/  LEA R12, R39.reuse, R10, 0x1 ;  /* 0x0000000a270c7211 */ /* 0x040fe200078e08ff */
[----:B------:R-:W-:Y:S01]  /*0eb0*/  IMAD.SHL.U32 R15, R48, 0x80, RZ ;  /* 0x00000080300f7824 */ /* 0x000fe200078e00ff */
[C---:B------:R-:W-:Y:S01]  /*0ec0*/  SHF.L.U32 R3, R2.reuse, 0x1, RZ ;  /* 0x0000000102037819 */ /* 0x040fe200000006ff */
[----:B------:R-:W-:Y:S01]  /*0ed0*/  IMAD.HI R2, R2, 0x2, RZ ;  /* 0x0000000202027827 */ /* 0x000fe200078e02ff */
[----:B------:R-:W-:Y:S01]  /*0ee0*/  LEA R13, R39, R12, 0x1 ;  /* 0x0000000c270d7211 */ /* 0x000fe200078e08ff */
[----:B------:R-:W-:Y:S01]  /*0ef0*/  CS2R R62, SRZ ;  /* 0x00000000003e7805 */ /* 0x000fe2000001ff00 */
[----:B------:R-:W-:Y:S01]  /*0f00*/  IADD3.X R44, R16, c[0x0][0x174], R7, P0, P1 ;  /* 0x00005d00102c7a10 */ /* 0x000fe200007e2407 */
[----:B------:R-:W-:Y:S01]  /*0f10*/  CS2R R92, SRZ ;  /* 0x00000000005c7805 */ /* 0x000fe2000001ff00 */
[----:B------:R-:W-:Y:S01]  /*0f20*/  LOP3.LUT R7, R48, 0x7, RZ, 0xc0, !PT ;  /* 0x0000000730077812 */ /* 0x000fe200078ec0ff */
[----:B------:R-:W-:Y:S01]  /*0f30*/  CS2R R94, SRZ ;  /* 0x00000000005e7805 */ /* 0x000fe2000001ff00 */
[----:B------:R-:W-:Y:S01]  /*0f40*/  IADD3 R247, P0, P1, R6, c[0x0][0x168], R3 ;  /* 0x00005a0006f77a10 */ /* 0x000fe2000791e003 */
[----:B------:R-:W-:Y:S01]  /*0f50*/  CS2R R56, SRZ ;  /* 0x0000000000387805 */ /* 0x000fe2000001ff00 */
[----:B------:R-:W-:Y:S01]  /*0f60*/  LOP3.LUT R3, R46, 0x10, RZ, 0xc0, !PT ;  /* 0x000000102e037812 */ /* 0x000fe200078ec0ff */
[----:B------:R-:W-:Y:S01]  /*0f70*/  IMAD R11, R7, 0x110, RZ ;  /* 0x00000110070b7824 */ /* 0x000fe200078e02ff */
[----:B------:R-:W-:Y:S01]  /*0f80*/  LEA R14, R39, R13, 0x1 ;  /* 0x0000000d270e7211 */ /* 0x000fe200078e08ff */
[----:B------:R-:W-:Y:S01]  /*0f90*/  CS2R R58, SRZ ;  /* 0x00000000003a7805 */ /* 0x000fe2000001ff00 */
[--C-:B------:R-:W-:Y:S01]  /*0fa0*/  SHF.R.U32.HI R6, RZ, 0x6, R48.reuse ;  /* 0x00000006ff067819 */ /* 0x100fe20000011630 */
[----:B------:R-:W-:Y:S01]  /*0fb0*/  CS2R R52, SRZ ;  /* 0x0000000000347805 */ /* 0x000fe2000001ff00 */
[----:B------:R-:W-:Y:S01]  /*0fc0*/  LOP3.LUT R17, R15, 0x800, RZ, 0xc0, !PT ;  /* 0x000008000f117812 */ /* 0x000fe200078ec0ff */
[----:B------:R-:W-:Y:S01]  /*0fd0*/  CS2R R54, SRZ ;  /* 0x0000000000367805 */ /* 0x000fe2000001ff00 */
[----:B------:R-:W-:Y:S01]  /*0fe0*/  LOP3.LUT R16, R3, 0xe0, R48, 0xf8, !PT ;  /* 0x000000e003107812 */ /* 0x000fe200078ef830 */
[----:B------:R-:W-:Y:S01]  /*0ff0*/  IMAD.HI R3, R4, 0x2, RZ ;  /* 0x0000000204037827 */ /* 0x000fe200078e02ff */
[----:B------:R-:W-:Y:S01]  /*1000*/  LEA R15, R39, R14, 0x1 ;  /* 0x0000000e270f7211 */ /* 0x000fe200078e08ff */
[----:B------:R-:W-:Y:S01]  /*1010*/  CS2R R72, SRZ ;  /* 0x0000000000487805 */ /* 0x000fe2000001ff00 */
[----:B------:R-:W-:Y:S01]  /*1020*/  SGXT.U32 R6, R6, 0x2 ;  /* 0x000000020606781a */ /* 0x000fe20000000000 */
[----:B------:R-:W-:Y:S01]  /*1030*/  CS2R R74, SRZ ;  /* 0x00000000004a7805 */ /* 0x000fe2000001ff00 */
[----:B------:R-:W-:Y:S01]  /*1040*/  LOP3.LUT R18, R11, R16, RZ, 0x3c, !PT ;  /* 0x000000100b127212 */ /* 0x000fe200078e3cff */
[----:B------:R-:W-:Y:S01]  /*1050*/  IMAD R16, R39, 0x2, R15 ;  /* 0x0000000227107824 */ /* 0x000fe200078e020f */
[----:B------:R-:W-:Y:S01]  /*1060*/  LEA R240, P2, R10, R160, 0x1 ;  /* 0x000000a00af07211 */ /* 0x000fe200078408ff */
[----:B------:R-:W-:Y:S01]  /*1070*/  IMAD R4, R6, c[0x0][0x1a4], RZ ;  /* 0x0000690006047a24 */ /* 0x000fe200078e02ff */
[----:B------:R-:W-:Y:S01]  /*1080*/  IADD3 R6, R17, R18, RZ ;  /* 0x0000001211067210 */ /* 0x000fe20007ffe0ff */
[----:B------:R-:W-:Y:S01]  /*1090*/  IMAD R17, R39, 0x2, R16 ;  /* 0x0000000227117824 */ /* 0x000fe200078e0210 */
[----:B------:R-:W-:Y:S01]  /*10a0*/  IADD3.X R45, R3, c[0x0][0x16c], R2, P0, P1 ;  /* 0x00005b00032d7a10 */ /* 0x000fe200007e2402 */
[----:B------:R-:W-:Y:S01]  /*10b0*/  CS2R R136, SRZ ;  /* 0x0000000000887805 */ /* 0x000fe2000001ff00 */
[----:B------:R-:W-:Y:S01]  /*10c0*/  LEA R242, P1, R9, R160, 0x1 ;  /* 0x000000a009f27211 */ /* 0x000fe200078208ff */
[----:B------:R-:W-:Y:S01]  /*10d0*/  CS2R R138, SRZ ;  /* 0x00000000008a7805 */ /* 0x000fe2000001ff00 */
[----:B------:R-:W-:Y:S01]  /*10e0*/  LEA R18, R39, R17, 0x1 ;  /* 0x0000001127127211 */ /* 0x000fe200078e08ff */
[----:B------:R-:W-:Y:S01]  /*10f0*/  CS2R R156, SRZ ;  /* 0x00000000009c7805 */ /* 0x000fe2000001ff00 */
[----:B------:R-:W-:Y:S01]  /*1100*/  LEA.HI.X.SX32 R241, R10, R44, 0x1, P2 ;  /* 0x0000002c0af17211 */ /* 0x000fe200010f0eff */
[----:B------:R-:W-:Y:S01]  /*1110*/  CS2R R158, SRZ ;  /* 0x00000000009e7805 */ /* 0x000fe2000001ff00 */
[----:B------:R-:W-:Y:S01]  /*1120*/  LEA R236, P2, R13, R160, 0x1 ;  /* 0x000000a00dec7211 */ /* 0x000fe200078408ff */
[----:B------:R-:W-:Y:S01]  /*1130*/  IMAD R19, R39, 0x2, R18 ;  /* 0x0000000227137824 */ /* 0x000fe200078e0212 */
[----:B------:R-:W-:-:S02]  /*1140*/  LEA.HI.X.SX32 R243, R9, R44, 0x1, P1 ;  /* 0x0000002c09f37211 */ /* 0x000fc400008f0eff */
[C---:B------:R-:W-:Y:S02]  /*1150*/  LEA R238, P1, R12.reuse, R160, 0x1 ;  /* 0x000000a00cee7211 */ /* 0x040fe400078208ff */
[----:B------:R-:W-:Y:S02]  /*1160*/  LEA R20, R39, R19, 0x1 ;  /* 0x0000001327147211 */ /* 0x000fe400078e08ff */
[----:B------:R-:W-:Y:S02]  /*1170*/  LEA.HI.X.SX32 R237, R13, R44, 0x1, P2 ;  /* 0x0000002c0ded7211 */ /* 0x000fe400010f0eff */
[----:B------:R-:W-:Y:S02]  /*1180*/  LEA R21, R39, R20, 0x1 ;  /* 0x0000001427157211 */ /* 0x000fe400078e08ff */
[----:B------:R-:W-:Y:S02]  /*1190*/  LEA R232, P2, R15, R160, 0x1 ;  /* 0x000000a00fe87211 */ /* 0x000fe400078408ff */
[----:B------:R-:W-:Y:S01]  /*11a0*/  LEA.HI.X.SX32 R239, R12, R44, 0x1, P1 ;  /* 0x0000002c0cef7211 */ /* 0x000fe200008f0eff */
[----:B------:R-:W-:Y:S01]  /*11b0*/  IMAD R22, R39, 0x2, R21 ;  /* 0x0000000227167824 */ /* 0x000fe200078e0215 */
[----:B------:R-:W-:-:S02]  /*11c0*/  LEA R234, P1, R14, R160, 0x1 ;  /* 0x000000a00eea7211 */ /* 0x000fc400078208ff */
[----:B------:R-:W-:Y:S02]  /*11d0*/  LEA.HI.X.SX32 R233, R15, R44, 0x1, P2 ;  /* 0x0000002c0fe97211 */ /* 0x000fe400010f0eff */
[----:B------:R-:W-:Y:S02]  /*11e0*/  LEA R23, R39, R22, 0x1 ;  /* 0x0000001627177211 */ /* 0x000fe400078e08ff */
[----:B------:R-:W-:Y:S02]  /*11f0*/  LEA R228, P2, R17, R160, 0x1 ;  /* 0x000000a011e47211 */ /* 0x000fe400078408ff */
[C---:B------:R-:W-:Y:S02]  /*1200*/  LEA R24, R39.reuse, R23, 0x1 ;  /* 0x0000001727187211 */ /* 0x040fe400078e08ff */
[----:B------:R-:W-:Y:S02]  /*1210*/  LEA.HI.X.SX32 R235, R14, R44, 0x1, P1 ;  /* 0x0000002c0eeb7211 */ /* 0x000fe400008f0eff */
[----:B------:R-:W-:Y:S01]  /*1220*/  LEA R230, P1, R16, R160, 0x1 ;  /* 0x000000a010e67211 */ /* 0x000fe200078208ff */
[----:B------:R-:W-:Y:S01]  /*1230*/  IMAD R25, R39, 0x2, R24 ;  /* 0x0000000227197824 */ /* 0x000fe200078e0218 */
[----:B------:R-:W-:-:S02]  /*1240*/  LEA.HI.X.SX32 R229, R17, R44, 0x1, P2 ;  /* 0x0000002c11e57211 */ /* 0x000fc400010f0eff */
[----:B------:R-:W-:Y:S02]  /*1250*/  LEA R224, P2, R19, R160, 0x1 ;  /* 0x000000a013e07211 */ /* 0x000fe400078408ff */
[C---:B------:R-:W-:Y:S02]  /*1260*/  LEA R26, R39.reuse, R25, 0x1 ;  /* 0x00000019271a7211 */ /* 0x040fe400078e08ff */
[----:B------:R-:W-:Y:S02]  /*1270*/  LEA.HI.X.SX32 R231, R16, R44, 0x1, P1 ;  /* 0x0000002c10e77211 */ /* 0x000fe400008f0eff */
[----:B------:R-:W-:Y:S02]  /*1280*/  LEA R27, R39, R26, 0x1 ;  /* 0x0000001a271b7211 */ /* 0x000fe400078e08ff */
[C---:B------:R-:W-:Y:S02]  /*1290*/  LEA R226, P1, R18.reuse, R160, 0x1 ;  /* 0x000000a012e27211 */ /* 0x040fe400078208ff */
[-C--:B------:R-:W-:Y:S01]  /*12a0*/  LEA.HI.X.SX32 R225, R19, R44.reuse, 0x1, P2 ;  /* 0x0000002c13e17211 */ /* 0x080fe200010f0eff */
[----:B------:R-:W-:Y:S01]  /*12b0*/  IMAD R19, R39, 0x2, R27 ;  /* 0x0000000227137824 */ /* 0x000fe200078e021b */
[----:B------:R-:W-:-:S02]  /*12c0*/  LEA.HI.X.SX32 R227, R18, R44, 0x1, P1 ;  /* 0x0000002c12e37211 */ /* 0x000fc400008f0eff */
[CC--:B------:R-:W-:Y:S02]  /*12d0*/  LEA R222, P1, R20.reuse, R160.reuse, 0x1 ;  /* 0x000000a014de7211 */ /* 0x0c0fe400078208ff */
[----:B------:R-:W-:Y:S02]  /*12e0*/  LEA R28, R39, R19, 0x1 ;  /* 0x00000013271c7211 */ /* 0x000fe400078e08ff */
[----:B------:R-:W-:Y:S02]  /*12f0*/  LEA R220, P2, R21, R160, 0x1 ;  /* 0x000000a015dc7211 */ /* 0x000fe400078408ff */
[----:B------:R-:W-:Y:S02]  /*1300*/  LEA.HI.X.SX32 R223, R20, R44, 0x1, P1 ;  /* 0x0000002c14df7211 */ /* 0x000fe400008f0eff */
[----:B------:R-:W-:Y:S02]  /*1310*/  LEA R20, R39, R28, 0x1 ;  /* 0x0000001c27147211 */ /* 0x000fe400078e08ff */
[----:B------:R-:W-:-:S02]  /*1320*/  LEA.HI.X.SX32 R221, R21, R44, 0x1, P2 ;  /* 0x0000002c15dd7211 */ /* 0x000fc400010f0eff */
[C---:B------:R-:W-:Y:S02]  /*1330*/  LEA R218, P1, R22.reuse, R160, 0x1 ;  /* 0x000000a016da7211 */ /* 0x040fe400078208ff */
[----:B------:R-:W-:Y:S02]  /*1340*/  LEA R21, R39, R20, 0x1 ;  /* 0x0000001427157211 */ /* 0x000fe400078e08ff */
[----:B------:R-:W-:Y:S02]  /*1350*/  LEA.HI.X.SX32 R219, R22, R44, 0x1, P1 ;  /* 0x0000002c16db7211 */ /* 0x000fe400008f0eff */
[----:B------:R-:W-:Y:S01]  /*1360*/  LEA R216, P2, R23, R160, 0x1 ;  /* 0x000000a017d87211 */ /* 0x000fe200078408ff */
[----:B------:R-:W-:Y:S01]  /*1370*/  IMAD R22, R39, 0x2, R21 ;  /* 0x0000000227167824 */ /* 0x000fe200078e0215 */
[----:B------:R-:W-:Y:S02]  /*1380*/  LEA R2, R47, R4, 0x2 ;  /* 0x000000042f027211 */ /* 0x000fe400078e10ff */
[----:B------:R-:W-:-:S02]  /*1390*/  LEA R214, P3, R24, R160, 0x1 ;  /* 0x000000a018d67211 */ /* 0x000fc400078608ff */
[----:B------:R-:W-:Y:S02]  /*13a0*/  LEA.HI.X.SX32 R217, R23, R44, 0x1, P2 ;  /* 0x0000002c17d97211 */ /* 0x000fe400010f0eff */
[----:B------:R-:W-:Y:S02]  /*13b0*/  LEA R244, P0, R8, R160, 0x1 ;  /* 0x000000a008f47211 */ /* 0x000fe400078008ff */
[----:B------:R-:W-:Y:S02]  /*13c0*/  LEA R3, R47, R2, 0x2 ;  /* 0x000000022f037211 */ /* 0x000fe400078e10ff */
[----:B------:R-:W-:Y:S02]  /*13d0*/  LEA R23, R39, R22, 0x1 ;  /* 0x0000001627177211 */ /* 0x000fe400078e08ff */
[-C--:B------:R-:W-:Y:S02]  /*13e0*/  LEA.HI.X.SX32 R215, R24, R44.reuse, 0x1, P3 ;  /* 0x0000002c18d77211 */ /* 0x080fe400018f0eff */
[----:B------:R-:W-:Y:S01]  /*13f0*/  LEA.HI.X.SX32 R245, R8, R44, 0x1, P0 ;  /* 0x0000002c08f57211 */ /* 0x000fe200000f0eff */
[----:B------:R-:W-:Y:S01]  /*1400*/  IMAD R8, R47, 0x4, R3 ;  /* 0x000000042f087824 */ /* 0x000fe200078e0203 */
[----:B------:R-:W-:-:S02]  /*1410*/  LEA R212, P1, R25, R160, 0x1 ;  /* 0x000000a019d47211 */ /* 0x000fc400078208ff */
[----:B------:R-:W-:Y:S02]  /*1420*/  LEA R24, R39, R23, 0x1 ;  /* 0x0000001727187211 */ /* 0x000fe400078e08ff */
[----:B------:R-:W-:Y:S02]  /*1430*/  LEA R208, P3, R27, R160, 0x1 ;  /* 0x000000a01bd07211 */ /* 0x000fe400078608ff */
[----:B------:R-:W-:Y:S01]  /*1440*/  LEA.HI.X.SX32 R213, R25, R44, 0x1, P1 ;  /* 0x0000002c19d57211 */ /* 0x000fe200008f0eff */
[----:B------:R-:W-:Y:S01]  /*1450*/  IMAD R25, R39, 0x2, R24 ;  /* 0x0000000227197824 */ /* 0x000fe200078e0218 */
[----:B------:R-:W-:Y:S02]  /*1460*/  LEA R206, P1, R19, R160, 0x1 ;  /* 0x000000a013ce7211 */ /* 0x000fe400078208ff */
[----:B------:R-:W-:Y:S02]  /*1470*/  LEA R9, R47, R8, 0x2 ;  /* 0x000000082f097211 */ /* 0x000fe400078e10ff */
[----:B------:R-:W-:-:S02]  /*1480*/  LEA.HI.X.SX32 R209, R27, R44, 0x1, P3 ;  /* 0x0000002c1bd17211 */ /* 0x000fc400018f0eff */
[-C--:B------:R-:W-:Y:S02]  /*1490*/  LEA R210, P2, R26, R160.reuse, 0x1 ;  /* 0x000000a01ad27211 */ /* 0x080fe400078408ff */
[----:B------:R-:W-:Y:S02]  /*14a0*/  LEA R202, P3, R20, R160, 0x1 ;  /* 0x000000a014ca7211 */ /* 0x000fe400078608ff */
[-C--:B------:R-:W-:Y:S02]  /*14b0*/  LEA.HI.X.SX32 R207, R19, R44.reuse, 0x1, P1 ;  /* 0x0000002c13cf7211 */ /* 0x080fe400008f0eff */
[----:B------:R-:W-:Y:S02]  /*14c0*/  LEA R10, R47, R9, 0x2 ;  /* 0x000000092f0a7211 */ /* 0x000fe400078e10ff */
[----:B------:R-:W-:Y:S02]  /*14d0*/  LEA R19, R39, R25, 0x1 ;  /* 0x0000001927137211 */ /* 0x000fe400078e08ff */
[-C--:B------:R-:W-:Y:S01]  /*14e0*/  LEA.HI.X.SX32 R211, R26, R44.reuse, 0x1, P2 ;  /* 0x0000002c1ad37211 */ /* 0x080fe200010f0eff */
[----:B------:R-:W-:Y:S01]  /*14f0*/  IMAD R12, R47, 0x4, R10 ;  /* 0x000000042f0c7824 */ /* 0x000fe200078e020a */
[----:B------:R-:W-:-:S02]  /*1500*/  LEA.HI.X.SX32 R203, R20, R44, 0x1, P3 ;  /* 0x0000002c14cb7211 */ /* 0x000fc400018f0eff */
[CC--:B------:R-:W-:Y:S02]  /*1510*/  LEA R204, P2, R28.reuse, R160.reuse, 0x1 ;  /* 0x000000a01ccc7211 */ /* 0x0c0fe400078408ff */
[----:B------:R-:W-:Y:S02]  /*1520*/  LEA R200, P1, R21, R160, 0x1 ;  /* 0x000000a015c87211 */ /* 0x000fe400078208ff */
[----:B------:R-:W-:Y:S02]  /*1530*/  LEA R20, R39, R19, 0x1 ;  /* 0x0000001327147211 */ /* 0x000fe400078e08ff */
[----:B------:R-:W-:Y:S02]  /*1540*/  LEA.HI.X.SX32 R205, R28, R44, 0x1, P2 ;  /* 0x0000002c1ccd7211 */ /* 0x000fe400010f0eff */
[----:B------:R-:W-:Y:S02]  /*1550*/  LEA R30, P3, R23, R160, 0x1 ;  /* 0x000000a0171e7211 */ /* 0x000fe400078608ff */
[----:B------:R-:W-:Y:S01]  /*1560*/  LEA.HI.X.SX32 R201, R21, R44, 0x1, P1 ;  /* 0x0000002c15c97211 */ /* 0x000fe200008f0eff */
[----:B------:R-:W-:Y:S01]  /*1570*/  IMAD R21, R39, 0x2, R20 ;  /* 0x0000000227157824 */ /* 0x000fe200078e0214 */
[----:B------:R-:W-:-:S02]  /*1580*/  LEA R28, P2, R22, R160, 0x1 ;  /* 0x000000a0161c7211 */ /* 0x000fc400078408ff */
[----:B------:R-:W-:Y:S02]  /*1590*/  LEA R13, R47, R12, 0x2 ;  /* 0x0000000c2f0d7211 */ /* 0x000fe400078e10ff */
[----:B------:R-:W-:Y:S02]  /*15a0*/  LEA.HI.X.SX32 R31, R23, R44, 0x1, P3 ;  /* 0x0000002c171f7211 */ /* 0x000fe400018f0eff */
[----:B------:R-:W-:Y:S02]  /*15b0*/  LEA R32, P1, R24, R160, 0x1 ;  /* 0x000000a018207211 */ /* 0x000fe400078208ff */
[----:B------:R-:W-:Y:S02]  /*15c0*/  LEA.HI.X.SX32 R29, R22, R44, 0x1, P2 ;  /* 0x0000002c161d7211 */ /* 0x000fe400010f0eff */
[----:B------:R-:W-:Y:S02]  /*15d0*/  LEA R36, P3, R19, R160, 0x1 ;  /* 0x000000a013247211 */ /* 0x000fe400078608ff */
[----:B------:R-:W-:-:S02]  /*15e0*/  LEA R14, R47, R13, 0x2 ;  /* 0x0000000d2f0e7211 */ /* 0x000fc400078e10ff */
[----:B------:R-:W-:Y:S02]  /*15f0*/  LEA R34, P2, R25, R160, 0x1 ;  /* 0x000000a019227211 */ /* 0x000fe400078408ff */
[----:B------:R-:W-:Y:S01]  /*1600*/  LEA R22, R39, R21, 0x1 ;  /* 0x0000001527167211 */ /* 0x000fe200078e08ff */
[----:B------:R-:W-:Y:S01]  /*1610*/  IMAD R15, R47, 0x4, R14 ;  /* 0x000000042f0f7824 */ /* 0x000fe200078e020e */
[-C--:B------:R-:W-:Y:S02]  /*1620*/  LEA.HI.X.SX32 R33, R24, R44.reuse, 0x1, P1 ;  /* 0x0000002c18217211 */ /* 0x080fe400008f0eff */
[----:B------:R-:W-:Y:S02]  /*1630*/  LEA.HI.X.SX32 R37, R19, R44, 0x1, P3 ;  /* 0x0000002c13257211 */ /* 0x000fe400018f0eff */
[----:B------:R-:W-:Y:S02]  /*1640*/  LEA R38, P1, R20, R160, 0x1 ;  /* 0x000000a014267211 */ /* 0x000fe400078208ff */
[----:B------:R-:W-:-:S02]  /*1650*/  LEA R50, P0, R4, R247, 0x1 ;  /* 0x000000f704327211 */ /* 0x000fc400078008ff */
[----:B------:R-:W-:Y:S02]  /*1660*/  LEA.HI.X.SX32 R35, R25, R44, 0x1, P2 ;  /* 0x0000002c19237211 */ /* 0x000fe400010f0eff */
[-C--:B------:R-:W-:Y:S02]  /*1670*/  LEA R42, P3, R22, R160.reuse, 0x1 ;  /* 0x000000a0162a7211 */ /* 0x080fe400078608ff */
[----:B------:R-:W-:Y:S02]  /*1680*/  LEA R40, P2, R21, R160, 0x1 ;  /* 0x000000a015287211 */ /* 0x000fe400078408ff */
[----:B------:R-:W-:Y:S02]  /*1690*/  LEA R19, R39, R22, 0x1 ;  /* 0x0000001627137211 */ /* 0x000fe400078e08ff */
[-C--:B------:R-:W-:Y:S02]  /*16a0*/  LEA.HI.X.SX32 R39, R20, R44.reuse, 0x1, P1 ;  /* 0x0000002c14277211 */ /* 0x080fe400008f0eff */
[----:B------:R-:W-:-:S02]  /*16b0*/  LEA.HI.X.SX32 R43, R22, R44, 0x1, P3 ;  /* 0x0000002c162b7211 */ /* 0x000fc400018f0eff */
[----:B------:R-:W-:Y:S02]  /*16c0*/  LEA R48, P1, R2, R247, 0x1 ;  /* 0x000000f702307211 */ /* 0x000fe400078208ff */
[----:B------:R-:W-:Y:S02]  /*16d0*/  LEA.HI.X.SX32 R51, R4, R45, 0x1, P0 ;  /* 0x0000002d04337211 */ /* 0x000fe400000f0eff */
[----:B------:R-:W-:Y:S02]  /*16e0*/  LEA.HI.X.SX32 R41, R21, R44, 0x1, P2 ;  /* 0x0000002c15297211 */ /* 0x000fe400010f0eff */
[----:B------:R-:W-:Y:S01]  /*16f0*/  LEA R22, P0, R3, R247, 0x1 ;  /* 0x000000f703167211 */ /* 0x000fe200078008ff */
[----:B------:R-:W-:Y:S01]  /*1700*/  STL.64 [R1+0xe0], R50 ;  /* 0x0000e03201007387 */ /* 0x000fe20000100a00 */
[----:B------:R-:W-:Y:S02]  /*1710*/  LEA R16, R47, R15, 0x2 ;  /* 0x0000000f2f107211 */ /* 0x000fe400078e10ff */
[----:B------:R-:W-:-:S02]  /*1720*/  LEA R20, P2, R8, R247, 0x1 ;  /* 0x000000f708147211 */ /* 0x000fc400078408ff */
[-C--:B------:R-:W-:Y:S02]  /*1730*/  LEA.HI.X.SX32 R49, R2, R45.reuse, 0x1, P1 ;  /* 0x0000002d02317211 */ /* 0x080fe400008f0eff */
[-C--:B------:R-:W-:Y:S02]  /*1740*/  LEA.HI.X.SX32 R23, R3, R45.reuse, 0x1, P0 ;  /* 0x0000002d03177211 */ /* 0x080fe400000f0eff */
[----:B------:R-:W-:Y:S01]  /*1750*/  LEA R17, R47, R16, 0x2 ;  /* 0x000000102f117211 */ /* 0x000fe200078e10ff */
[----:B------:R-:W-:Y:S01]  /*1760*/  STL.64 [R1+0xd8], R48 ;  /* 0x0000d83001007387 */ /* 0x000fe20000100a00 */
[----:B------:R-:W-:Y:S02]  /*1770*/  LEA.HI.X.SX32 R21, R8, R45, 0x1, P2 ;  /* 0x0000002d08157211 */ /* 0x000fe400010f0eff */
[----:B------:R-:W-:Y:S01]  /*1780*/  LEA R160, P4, R19, R160, 0x1 ;  /* 0x000000a013a07211 */ /* 0x000fe200078808ff */
[----:B------:R0:W-:Y:S01]  /*1790*/  STL.64 [R1+0xd0], R22 ;  /* 0x0000d01601007387 */ /* 0x0001e20000100a00 */
[----:B------:R-:W-:Y:S01]  /*17a0*/  LEA R24, P0, R9, R247, 0x1 ;  /* 0x000000f709187211 */ /* 0x000fe200078008ff */
[----:B------:R-:W-:Y:S01]  /*17b0*/  IMAD R18, R47, 0x4, R17 ;  /* 0x000000042f127824 */ /* 0x000fe200078e0211 */
[----:B------:R-:W-:Y:S01]  /*17c0*/  LEA.HI.X.SX32 R161, R19, R44, 0x1, P4 ;  /* 0x0000002c13a17211 */ /* 0x000fe200020f0eff */
[----:B------:R1:W-:Y:S01]  /*17d0*/  STL.64 [R1+0xc8], R20 ;  /* 0x0000c81401007387 */ /* 0x0003e20000100a00 */
[----:B------:R-:W-:Y:S01]  /*17e0*/  LEA.HI.X.SX32 R25, R9, R45, 0x1, P0 ;  /* 0x0000002d09197211 */ /* 0x000fe200000f0eff */
[----:B------:R-:W-:Y:S01]  /*17f0*/  IMAD R19, R47, 0x4, R18 ;  /* 0x000000042f137824 */ /* 0x000fe200078e0212 */
[----:B------:R-:W-:-:S03]  /*1800*/  LOP3.LUT R11, R11, 0x30, R46, 0x78, !PT ;  /* 0x000000300b0b7812 */ /* 0x000fc600078e782e */
[----:B------:R2:W-:Y:S01]  /*1810*/  STL.64 [R1+0xc0], R24 ;  /* 0x0000c01801007387 */ /* 0x0005e20000100a00 */
[C---:B------:R-:W-:Y:S02]  /*1820*/  LEA R4, R47.reuse, R19, 0x2 ;  /* 0x000000132f047211 */ /* 0x040fe400078e10ff */
[-C--:B0-----:R-:W-:Y:S02]  /*1830*/  LEA R22, P1, R10, R247.reuse, 0x1 ;  /* 0x000000f70a167211 */ /* 0x081fe400078208ff */
[C---:B------:R-:W-:Y:S02]  /*1840*/  LEA R2, R47.reuse, R4, 0x2 ;  /* 0x000000042f027211 */ /* 0x040fe400078e10ff */
[----:B-1----:R-:W-:Y:S02]  /*1850*/  LEA R20, P2, R12, R247, 0x1 ;  /* 0x000000f70c147211 */ /* 0x002fe400078408ff */
[-C--:B------:R-:W-:Y:S01]  /*1860*/  LEA.HI.X.SX32 R23, R10, R45.reuse, 0x1, P1 ;  /* 0x0000002d0a177211 */ /* 0x080fe200008f0eff */
[----:B------:R-:W-:Y:S01]  /*1870*/  IMAD R3, R47, 0x4, R2 ;  /* 0x000000042f037824 */ /* 0x000fe200078e0202 */
[----:B------:R-:W-:-:S02]  /*1880*/  LEA.HI.X.SX32 R21, R12, R45, 0x1, P2 ;  /* 0x0000002d0c157211 */ /* 0x000fc400010f0eff */
[----:B--2---:R-:W-:Y:S01]  /*1890*/  LEA R24, P0, R13, R247, 0x1 ;  /* 0x000000f70d187211 */ /* 0x004fe200078008ff */
[----:B------:R0:W-:Y:S01]  /*18a0*/  STL.64 [R1+0xb8], R22 ;  /* 0x0000b81601007387 */ /* 0x0001e20000100a00 */
[----:B------:R-:W-:Y:S02]  /*18b0*/  LEA R8, R47, R3, 0x2 ;  /* 0x000000032f087211 */ /* 0x000fe400078e10ff */
[----:B------:R-:W-:Y:S01]  /*18c0*/  LEA.HI.X.SX32 R25, R13, R45, 0x1, P0 ;  /* 0x0000002d0d197211 */ /* 0x000fe200000f0eff */
[----:B------:R1:W-:Y:S01]  /*18d0*/  STL.64 [R1+0xb0], R20 ;  /* 0x0000b01401007387 */ /* 0x0003e20000100a00 */
[----:B------:R-:W-:-:S03]  /*18e0*/  LEA R9, R47, R8, 0x2 ;  /* 0x000000082f097211 */ /* 0x000fc600078e10ff */
[----:B------:R2:W-:Y:S02]  /*18f0*/  STL.64 [R1+0xa8], R24 ;  /* 0x0000a81801007387 */ /* 0x0005e40000100a00 */
[----:B------:R-:W-:Y:S01]  /*1900*/  IMAD R10, R47, 0x4, R9 ;  /* 0x000000042f0a7824 */ /* 0x000fe200078e0209 */
[----:B0-----:R-:W-:-:S04]  /*1910*/  LEA R22, P1, R14, R247, 0x1 ;  /* 0x000000f70e167211 */ /* 0x001fc800078208ff */
[----:B------:R-:W-:Y:S02]  /*1920*/  LEA R12, R47, R10, 0x2 ;  /* 0x0000000a2f0c7211 */ /* 0x000fe400078e10ff */
[C---:B-1----:R-:W-:Y:S02]  /*1930*/  LEA R20, P2, R15.reuse, R247, 0x1 ;  /* 0x000000f70f147211 */ /* 0x042fe400078408ff */
[-C--:B------:R-:W-:Y:S02]  /*1940*/  LEA.HI.X.SX32 R23, R14, R45.reuse, 0x1, P1 ;  /* 0x0000002d0e177211 */ /* 0x080fe400008f0eff */
[----:B------:R-:W-:Y:S02]  /*1950*/  LEA.HI.X.SX32 R21, R15, R45, 0x1, P2 ;  /* 0x0000002d0f157211 */ /* 0x000fe400010f0eff */
[----:B--2---:R-:W-:Y:S01]  /*1960*/  LEA R24, P0, R16, R247, 0x1 ;  /* 0x000000f710187211 */ /* 0x004fe200078008ff */
[----:B------:R0:W-:Y:S01]  /*1970*/  STL.64 [R1+0xa0], R22 ;  /* 0x0000a01601007387 */ /* 0x0001e20000100a00 */
[----:B------:R-:W-:-:S02]  /*1980*/  LEA R13, R47, R12, 0x2 ;  /* 0x0000000c2f0d7211 */ /* 0x000fc400078e10ff */
[----:B------:R-:W-:Y:S01]  /*1990*/  LEA.HI.X.SX32 R25, R16, R45, 0x1, P0 ;  /* 0x0000002d10197211 */ /* 0x000fe200000f0eff */
[----:B------:R1:W-:Y:S02]  /*19a0*/  STL.64 [R1+0x98], R20 ;  /* 0x0000981401007387 */ /* 0x0003e40000100a00 */
[----:B------:R-:W-:Y:S02]  /*19b0*/  IMAD R14, R47, 0x4, R13 ;  /* 0x000000042f0e7824 */ /* 0x000fe400078e020d */
[----:B------:R-:W-:Y:S01]  /*19c0*/  STL.64 [R1+0x90], R24 ;  /* 0x0000901801007387 */ /* 0x000fe20000100a00 */
[CC--:B0-----:R-:W-:Y:S02]  /*19d0*/  LEA R22, P1, R17.reuse, R247.reuse, 0x1 ;  /* 0x000000f711167211 */ /* 0x0c1fe400078208ff */
[----:B-1----:R-:W-:Y:S02]  /*19e0*/  LEA R20, P2, R18, R247, 0x1 ;  /* 0x000000f712147211 */ /* 0x002fe400078408ff */
[----:B------:R-:W-:-:S02]  /*19f0*/  LEA.HI.X.SX32 R23, R17, R45, 0x1, P1 ;  /* 0x0000002d11177211 */ /* 0x000fc400008f0eff */
[----:B------:R-:W-:Y:S02]  /*1a00*/  LEA.HI.X.SX32 R21, R18, R45, 0x1, P2 ;  /* 0x0000002d12157211 */ /* 0x000fe400010f0eff */
[C---:B------:R-:W-:Y:S01]  /*1a10*/  LEA R16, P2, R2.reuse, R247, 0x1 ;  /* 0x000000f702107211 */ /* 0x040fe200078408ff */
[----:B------:R0:W-:Y:S03]  /*1a20*/  STL.64 [R1+0x88], R22 ;  /* 0x0000881601007387 */ /* 0x0001e60000100a00 */
[----:B------:R-:W-:Y:S01]  /*1a30*/  LEA.HI.X.SX32 R17, R2, R45, 0x1, P2 ;  /* 0x0000002d02117211 */ /* 0x000fe200010f0eff */
[----:B------:R1:W-:Y:S01]  /*1a40*/  STL.64 [R1+0x80], R20 ;  /* 0x0000801401007387 */ /* 0x0003e20000100a00 */
[----:B------:R-:W-:Y:S02]  /*1a50*/  LEA R2, R47, R14, 0x2 ;  /* 0x0000000e2f027211 */ /* 0x000fe400078e10ff */
[----:B0-----:R-:W-:-:S02]  /*1a60*/  LEA R22, P0, R19, R247, 0x1 ;  /* 0x000000f713167211 */ /* 0x001fc400078008ff */
[C---:B-1----:R-:W-:Y:S02]  /*1a70*/  LEA R20, P1, R4.reuse, R247, 0x1 ;  /* 0x000000f704147211 */ /* 0x042fe400078208ff */
[-C--:B------:R-:W-:Y:S02]  /*1a80*/  LEA.HI.X.SX32 R23, R19, R45.reuse, 0x1, P0 ;  /* 0x0000002d13177211 */ /* 0x080fe400000f0eff */
[----:B------:R-:W-:Y:S02]  /*1a90*/  LEA.HI.X.SX32 R21, R4, R45, 0x1, P1 ;  /* 0x0000002d04157211 */ /* 0x000fe400008f0eff */
[C---:B------:R-:W-:Y:S01]  /*1aa0*/  LEA R18, P1, R8.reuse, R247, 0x1 ;  /* 0x000000f708127211 */ /* 0x040fe200078208ff */
[----:B------:R-:W-:Y:S01]  /*1ab0*/  STL.64 [R1+0x78], R22 ;  /* 0x0000781601007387 */ /* 0x000fe20000100a00 */
[----:B------:R-:W-:Y:S02]  /*1ac0*/  LEA R4, R47, R2, 0x2 ;  /* 0x000000022f047211 */ /* 0x000fe400078e10ff */
[----:B------:R-:W-:Y:S01]  /*1ad0*/  LEA.HI.X.SX32 R19, R8, R45, 0x1, P1 ;  /* 0x0000002d08137211 */ /* 0x000fe200008f0eff */
[----:B------:R0:W-:Y:S04]  /*1ae0*/  STL.64 [R1+0x70], R20 ;  /* 0x0000701401007387 */ /* 0x0001e80000100a00 */
[----:B------:R1:W-:Y:S01]  /*1af0*/  STL.64 [R1+0x68], R16 ;  /* 0x0000681001007387 */ /* 0x0003e20000100a00 */
[----:B0-----:R-:W-:-:S02]  /*1b00*/  LEA R20, P0, R3, R247, 0x1 ;  /* 0x000000f703147211 */ /* 0x001fc400078008ff */
[----:B-1----:R-:W-:Y:S02]  /*1b10*/  LEA R16, P2, R9, R247, 0x1 ;  /* 0x000000f709107211 */ /* 0x002fe400078408ff */
[-C--:B------:R-:W-:Y:S01]  /*1b20*/  LEA.HI.X.SX32 R21, R3, R45.reuse, 0x1, P0 ;  /* 0x0000002d03157211 */ /* 0x080fe200000f0eff */
[----:B------:R-:W-:Y:S01]  /*1b30*/  IMAD R3, R47, 0x4, R4 ;  /* 0x000000042f037824 */ /* 0x000fe200078e0204 */
[----:B------:R-:W-:-:S03]  /*1b40*/  LEA.HI.X.SX32 R17, R9, R45, 0x1, P2 ;  /* 0x0000002d09117211 */ /* 0x000fc600010f0eff */
[----:B------:R0:W-:Y:S01]  /*1b50*/  STL.64 [R1+0x60], R20 ;  /* 0x0000601401007387 */ /* 0x0001e20000100a00 */
[----:B------:R-:W-:-:S03]  /*1b60*/  LEA R8, R47, R3, 0x2 ;  /* 0x000000032f087211 */ /* 0x000fc600078e10ff */
[----:B------:R1:W-:Y:S01]  /*1b70*/  STL.64 [R1+0x58], R18 ;  /* 0x0000581201007387 */ /* 0x0003e20000100a00 */
[----:B------:R-:W-:-:S03]  /*1b80*/  LEA R9, R47, R8, 0x2 ;  /* 0x000000082f097211 */ /* 0x000fc600078e10ff */
[----:B------:R2:W-:Y:S01]  /*1b90*/  STL.64 [R1+0x50], R16 ;  /* 0x0000501001007387 */ /* 0x0005e20000100a00 */
[-C--:B0-----:R-:W-:Y:S02]  /*1ba0*/  LEA R20, P0, R10, R247.reuse, 0x1 ;  /* 0x000000f70a147211 */ /* 0x081fe400078008ff */
[----:B-1----:R-:W-:Y:S02]  /*1bb0*/  LEA R18, P1, R12, R247, 0x1 ;  /* 0x000000f70c127211 */ /* 0x002fe400078208ff */
[----:B------:R-:W-:Y:S01]  /*1bc0*/  LEA.HI.X.SX32 R21, R10, R45, 0x1, P0 ;  /* 0x0000002d0a157211 */ /* 0x000fe200000f0eff */
[----:B------:R-:W-:Y:S01]  /*1bd0*/  IMAD R10, R47, 0x4, R9 ;  /* 0x000000042f0a7824 */ /* 0x000fe200078e0209 */
[C---:B--2---:R-:W-:Y:S02]  /*1be0*/  LEA R16, P2, R13.reuse, R247, 0x1 ;  /* 0x000000f70d107211 */ /* 0x044fe400078408ff */
[-C--:B------:R-:W-:Y:S01]  /*1bf0*/  LEA.HI.X.SX32 R19, R12, R45.reuse, 0x1, P1 ;  /* 0x0000002d0c137211 */ /* 0x080fe200008f0eff */
[----:B------:R0:W-:Y:S01]  /*1c00*/  STL.64 [R1+0x48], R20 ;  /* 0x0000481401007387 */ /* 0x0001e20000100a00 */
[----:B------:R-:W-:-:S03]  /*1c10*/  LEA.HI.X.SX32 R17, R13, R45, 0x1, P2 ;  /* 0x0000002d0d117211 */ /* 0x000fc600010f0eff */
[----:B------:R1:W-:Y:S04]  /*1c20*/  STL.64 [R1+0x40], R18 ;  /* 0x0000401201007387 */ /* 0x0003e80000100a00 */
[----:B------:R2:W-:Y:S01]  /*1c30*/  STL.64 [R1+0x38], R16 ;  /* 0x0000381001007387 */ /* 0x0005e20000100a00 */
[----:B0-----:R-:W-:-:S04]  /*1c40*/  LEA R20, P0, R14, R247, 0x1 ;  /* 0x000000f70e147211 */ /* 0x001fc800078008ff */
[----:B------:R-:W-:Y:S02]  /*1c50*/  LEA.HI.X.SX32 R21, R14, R45, 0x1, P0 ;  /* 0x0000002d0e157211 */ /* 0x000fe400000f0eff */
[-C--:B-1----:R-:W-:Y:S02]  /*1c60*/  LEA R18, P1, R2, R247.reuse, 0x1 ;  /* 0x000000f702127211 */ /* 0x082fe400078208ff */
[----:B--2---:R-:W-:Y:S01]  /*1c70*/  LEA R16, P2, R4, R247, 0x1 ;  /* 0x000000f704107211 */ /* 0x004fe200078408ff */
[----:B------:R-:W-:Y:S01]  /*1c80*/  STL.64 [R1+0x30], R20 ;  /* 0x0000301401007387 */ /* 0x000fe20000100a00 */
[-C--:B------:R-:W-:Y:S02]  /*1c90*/  LEA.HI.X.SX32 R19, R2, R45.reuse, 0x1, P1 ;  /* 0x0000002d02137211 */ /* 0x080fe400008f0eff */
[----:B------:R-:W-:Y:S02]  /*1ca0*/  LEA.HI.X.SX32 R17, R4, R45, 0x1, P2 ;  /* 0x0000002d04117211 */ /* 0x000fe400010f0eff */
[----:B------:R-:W-:-:S02]  /*1cb0*/  LEA R12, P2, R9, R247, 0x1 ;  /* 0x000000f7090c7211 */ /* 0x000fc400078408ff */
[----:B------:R-:W-:Y:S01]  /*1cc0*/  LEA R2, R47, R10, 0x2 ;  /* 0x0000000a2f027211 */ /* 0x000fe200078e10ff */
[----:B------:R0:W-:Y:S01]  /*1cd0*/  STL.64 [R1+0x20], R16 ;  /* 0x0000201001007387 */ /* 0x0001e20000100a00 */
[----:B------:R-:W-:Y:S02]  /*1ce0*/  LEA.HI.X.SX32 R13, R9, R45, 0x1, P2 ;  /* 0x0000002d090d7211 */ /* 0x000fe400010f0eff */
[----:B------:R-:W-:Y:S01]  /*1cf0*/  LEA R4, R47, R2, 0x2 ;  /* 0x000000022f047211 */ /* 0x000fe200078e10ff */
[----:B------:R-:W-:Y:S01]  /*1d00*/  STL.64 [R1+0x28], R18 ;  /* 0x0000281201007387 */ /* 0x000fe20000100a00 */
[-C--:B------:R-:W-:Y:S02]  /*1d10*/  LEA R14, P1, R8, R247.reuse, 0x1 ;  /* 0x000000f7080e7211 */ /* 0x080fe400078208ff */
[----:B------:R-:W-:Y:S02]  /*1d20*/  LEA R248, P2, R4, R247, 0x1 ;  /* 0x000000f704f87211 */ /* 0x000fe400078408ff */
[----:B------:R-:W-:Y:S01]  /*1d30*/  LEA.HI.X.SX32 R15, R8, R45, 0x1, P1 ;  /* 0x0000002d080f7211 */ /* 0x000fe200008f0eff */
[----:B------:R-:W-:Y:S01]  /*1d40*/  IMAD.MOV.U32 R8, RZ, RZ, RZ ;  /* 0x000000ffff087224 */ /* 0x000fe200078e00ff */
[----:B------:R-:W-:-:S02]  /*1d50*/  LEA R250, P1, R2, R247, 0x1 ;  /* 0x000000f702fa7211 */ /* 0x000fc400078208ff */
[C---:B0-----:R-:W-:Y:S02]  /*1d60*/  LEA R16, P0, R3.reuse, R247, 0x1 ;  /* 0x000000f703107211 */ /* 0x041fe400078008ff */
[-C--:B------:R-:W-:Y:S02]  /*1d70*/  LEA.HI.X.SX32 R251, R2, R45.reuse, 0x1, P1 ;  /* 0x0000002d02fb7211 */ /* 0x080fe400008f0eff */
[-C--:B------:R-:W-:Y:S01]  /*1d80*/  LEA.HI.X.SX32 R17, R3, R45.reuse, 0x1, P0 ;  /* 0x0000002d03117211 */ /* 0x080fe200000f0eff */
[----:B------:R-:W-:Y:S01]  /*1d90*/  IMAD R3, R47, 0x4, R4 ;  /* 0x000000042f037824 */ /* 0x000fe200078e0204 */
[----:B------:R-:W-:Y:S02]  /*1da0*/  LEA.HI.X.SX32 R249, R4, R45, 0x1, P2 ;  /* 0x0000002d04f97211 */ /* 0x000fe400010f0eff */
[----:B------:R-:W-:Y:S01]  /*1db0*/  MOV R4, 0x3f800000 ;  /* 0x3f80000000047802 */ /* 0x000fe20000000f00 */
[----:B------:R-:W-:Y:S01]  /*1dc0*/  STL.64 [R1+0x18], R16 ;  /* 0x0000181001007387 */ /* 0x000fe20000100a00 */
[----:B------:R-:W-:-:S03]  /*1dd0*/  LEA R246, P3, R3, R247, 0x1 ;  /* 0x000000f703f67211 */ /* 0x000fc600078608ff */
[----:B------:R0:W-:Y:S04]  /*1de0*/  STL.64 [R1+0x8], R12 ;  /* 0x0000080c01007387 */ /* 0x0001e80000100a00 */
[----:B------:R1:W-:Y:S01]  /*1df0*/  STL.64 [R1+0x10], R14 ;  /* 0x0000100e01007387 */ /* 0x0003e20000100a00 */
[C---:B0-----:R-:W-:Y:S02]  /*1e00*/  LEA R12, P0, R10.reuse, R247, 0x1 ;  /* 0x000000f70a0c7211 */ /* 0x041fe400078008ff */
[-C--:B------:R-:W-:Y:S02]  /*1e10*/  LEA.HI.X.SX32 R247, R3, R45.reuse, 0x1, P3 ;  /* 0x0000002d03f77211 */ /* 0x080fe400018f0eff */
[----:B------:R-:W-:Y:S01]  /*1e20*/  LEA.HI.X.SX32 R13, R10, R45, 0x1, P0 ;  /* 0x0000002d0a0d7211 */ /* 0x000fe200000f0eff */
[----:B------:R-:W-:Y:S01]  /*1e30*/  IMAD R10, R7, 0x90, RZ ;  /* 0x00000090070a7824 */ /* 0x000fe200078e02ff */
[----:B-1----:R-:W-:Y:S01]  /*1e40*/  MOV R14, 0xff800000 ;  /* 0xff800000000e7802 */ /* 0x002fe20000000f00 */
[----:B------:R-:W-:Y:S01]  /*1e50*/  CS2R R2, SRZ ;  /* 0x0000000000027805 */ /* 0x000fe2000001ff00 */
[----:B------:R-:W-:Y:S01]  /*1e60*/  LOP3.LUT R15, R5, 0x40, RZ, 0x3c, !PT ;  /* 0x00000040050f7812 */ /* 0x000fe200078e3cff */
[----:B------:R0:W-:Y:S01]  /*1e70*/  STL.64 [R1], R12 ;  /* 0x0000000c01007387 */ /* 0x0001e20000100a00 */
[----:B------:R-:W-:-:S02]  /*1e80*/  LOP3.LUT R10, R10, 0x30, R46, 0x78, !PT ;  /* 0x000000300a0a7812 */ /* 0x000fc400078e782e */
[----:B------:R-:W-:Y:S02]  /*1e90*/  LOP3.LUT R7, R11, 0x40, RZ, 0x3c, !PT ;  /* 0x000000400b077812 */ /* 0x000fe400078e3cff */
[----:B------:R-:W-:Y:S02]  /*1ea0*/  LOP3.LUT R9, R10, 0x40, RZ, 0x3c, !PT ;  /* 0x000000400a097812 */ /* 0x000fe400078e3cff */
[----:B0-----:R-:W-:Y:S02]  /*1eb0*/  MOV R12, 0xff800000 ;  /* 0xff800000000c7802 */ /* 0x001fe40000000f00 */
[----:B------:R-:W-:Y:S02]  /*1ec0*/  MOV R13, 0x3f800000 ;  /* 0x3f800000000d7802 */ /* 0x000fe40000000f00 */
.L_x_2:
[----:B------:R-:W2:Y:S04]  /*1ed0*/  LDL.64 R50, [R1+0xb0] ;  /* 0x0000b00001327983 */ /* 0x000ea80000100a00 */
[----:B------:R-:W3:Y:S04]  /*1ee0*/  LDL.64 R24, [R1+0xc8] ;  /* 0x0000c80001187983 */ /* 0x000ee80000100a00 */
[----:B------:R-:W4:Y:S04]  /*1ef0*/  LDL.64 R26, [R1+0xb8] ;  /* 0x0000b800011a7983 */ /* 0x000f280000100a00 */
[----:B------:R-:W5:Y:S04]  /*1f00*/  LDL.64 R22, [R1+0xd8] ;  /* 0x0000d80001167983 */ /* 0x000f680000100a00 */
        /* <DEDUP_REMOVED lines=14> */
[----:B------:R-:W5:Y:S04]  /*1ff0*/  LDL.64 R106, [R1] ;  /* 0x00000000016a7983 */ /* 0x000f680000100a00 */
[----:B------:R-:W5:Y:S04]  /*2000*/  LDL.64 R96, [R1+0x40] ;  /* 0x0000400001607983 */ /* 0x000f680000100a00 */
[----:B------:R-:W5:Y:S04]  /*2010*/  LDL.64 R90, [R1+0x30] ;  /* 0x00003000015a7983 */ /* 0x000f680000100a00 */
[----:B------:R-:W5:Y:S04]  /*2020*/  LDL.64 R98, [R1+0x58] ;  /* 0x0000580001627983 */ /* 0x000f680000100a00 */
[----:B------:R-:W5:Y:S04]  /*2030*/  LDL.64 R104, [R1+0x28] ;  /* 0x0000280001687983 */ /* 0x000f680000100a00 */
[----:B------:R-:W5:Y:S04]  /*2040*/  LDL.64 R102, [R1+0x18] ;  /* 0x0000180001667983 */ /* 0x000f680000100a00 */
[----:B------:R-:W5:Y:S01]  /*2050*/  LDL.64 R100, [R1+0x8] ;  /* 0x0000080001647983 */ /* 0x000f620000100a00 */
[----:B--2---:R-:W-:-:S03]  /*2060*/  IMAD.WIDE R78, R8, 0x2, R50 ;  /* 0x00000002084e7825 */ /* 0x004fc600078e0232 */
[----:B------:R-:W2:Y:S01]  /*2070*/  LDL.64 R50, [R1+0x70] ;  /* 0x0000700001327983 */ /* 0x000ea20000100a00 */
[----:B---3--:R-:W-:-:S03]  /*2080*/  IMAD.WIDE R24, R8, 0x2, R24 ;  /* 0x0000000208187825 */ /* 0x008fc600078e0218 */
[----:B------:R0:W3:Y:S01]  /*2090*/  LDG.E.U16 R78, [R78.64] ;  /* 0x000000044e4e7981 */ /* 0x0000e2000c1e1500 */
[----:B----4-:R-:W-:-:S03]  /*20a0*/  IMAD.WIDE R26, R8, 0x2, R26 ;  /* 0x00000002081a7825 */ /* 0x010fc600078e021a */
[----:B------:R1:W4:Y:S01]  /*20b0*/  LDG.E.U16 R9, [R24.64] ;  /* 0x0000000418097981 */ /* 0x000322000c1e1500 */
[----:B-----5:R-:W-:-:S03]  /*20c0*/  IMAD.WIDE R22, R8, 0x2, R22 ;  /* 0x0000000208167825 */ /* 0x020fc600078e0216 */
[----:B------:R5:W3:Y:S04]  /*20d0*/  LDG.E.U16 R15, [R26.64] ;  /* 0x000000041a0f7981 */ /* 0x000ae8000c1e1500 */
[----:B------:R0:W3:Y:S04]  /*20e0*/  LDG.E.U16 R7, [R22.64] ;  /* 0x0000000416077981 */ /* 0x0000e8000c1e1500 */
[----:B-1----:R-:W3:Y:S04]  /*20f0*/  LDL.64 R24, [R1+0x50] ;  /* 0x0000500001187983 */ /* 0x002ee80000100a00 */
[----:B-----5:R-:W5:Y:S01]  /*2100*/  LDL.64 R26, [R1+0x48] ;  /* 0x00004800011a7983 */ /* 0x020f620000100a00 */
[----:B0-----:R-:W-:-:S04]  /*2110*/  IMAD.WIDE R22, R8, 0x2, R82 ;  /* 0x0000000208167825 */ /* 0x001fc800078e0252 */
[C---:B------:R-:W-:Y:S02]  /*2120*/  IMAD.WIDE R82, R8.reuse, 0x2, R76 ;  /* 0x0000000208527825 */ /* 0x040fe400078e024c */
[----:B------:R-:W4:Y:S02]  /*2130*/  LDL.64 R76, [R1+0x38] ;  /* 0x00003800014c7983 */ /* 0x000f240000100a00 */
[C---:B------:R-:W-:Y:S02]  /*2140*/  IMAD.WIDE R80, R8.reuse, 0x2, R80 ;  /* 0x0000000208507825 */ /* 0x040fe400078e0250 */
[----:B------:R0:W4:Y:S02]  /*2150*/  LDG.E.U16 R82, [R82.64] ;  /* 0x0000000452527981 */ /* 0x000124000c1e1500 */
[C---:B------:R-:W-:Y:S02]  /*2160*/  IMAD.WIDE R18, R8.reuse, 0x2, R18 ;  /* 0x0000000208127825 */ /* 0x040fe400078e0212 */
[----:B------:R1:W4:Y:S02]  /*2170*/  LDG.E.U16 R80, [R80.64] ;  /* 0x0000000450507981 */ /* 0x000324000c1e1500 */
[----:B------:R-:W-:-:S02]  /*2180*/  IMAD.WIDE R20, R8, 0x2, R20 ;  /* 0x0000000208147825 */ /* 0x000fc400078e0214 */
[----:B------:R0:W4:Y:S02]  /*2190*/  LDG.E.U16 R18, [R18.64] ;  /* 0x0000000412127981 */ /* 0x000124000c1e1500 */
[C---:B------:R-:W-:Y:S02]  /*21a0*/  IMAD.WIDE R48, R8.reuse, 0x2, R48 ;  /* 0x0000000208307825 */ /* 0x040fe400078e0230 */
[----:B------:R0:W4:Y:S02]  /*21b0*/  LDG.E.U16 R20, [R20.64] ;  /* 0x0000000414147981 */ /* 0x000124000c1e1500 */
[C---:B------:R-:W-:Y:S02]  /*21c0*/  IMAD.WIDE R68, R8.reuse, 0x2, R68 ;  /* 0x0000000208447825 */ /* 0x040fe400078e0244 */
[----:B------:R0:W4:Y:S02]  /*21d0*/  LDG.E.U16 R79, [R48.64] ;  /* 0x00000004304f7981 */ /* 0x000124000c1e1500 */
[----:B------:R-:W-:-:S02]  /*21e0*/  IMAD.WIDE R70, R8, 0x2, R70 ;  /* 0x0000000208467825 */ /* 0x000fc400078e0246 */
[----:B-1----:R1:W4:Y:S02]  /*21f0*/  LDG.E.U16 R81, [R68.64] ;  /* 0x0000000444517981 */ /* 0x002324000c1e1500 */
[C---:B------:R-:W-:Y:S02]  /*2200*/  IMAD.WIDE R44, R8.reuse, 0x2, R44 ;  /* 0x00000002082c7825 */ /* 0x040fe400078e022c */
[----:B------:R1:W4:Y:S02]  /*2210*/  LDG.E.U16 R88, [R70.64] ;  /* 0x0000000446587981 */ /* 0x000324000c1e1500 */
[C---:B------:R-:W-:Y:S02]  /*2220*/  IMAD.WIDE R46, R8.reuse, 0x2, R46 ;  /* 0x00000002082e7825 */ /* 0x040fe400078e022e */
[----:B0-----:R0:W4:Y:S02]  /*2230*/  LDG.E.U16 R19, [R44.64] ;  /* 0x000000042c137981 */ /* 0x001124000c1e1500 */
[----:B------:R-:W-:-:S02]  /*2240*/  IMAD.WIDE R16, R8, 0x2, R16 ;  /* 0x0000000208107825 */ /* 0x000fc400078e0210 */
[----:B------:R0:W4:Y:S02]  /*2250*/  LDG.E.U16 R21, [R46.64] ;  /* 0x000000042e157981 */ /* 0x000124000c1e1500 */
[C---:B------:R-:W-:Y:S02]  /*2260*/  IMAD.WIDE R84, R8.reuse, 0x2, R84 ;  /* 0x0000000208547825 */ /* 0x040fe400078e0254 */
[----:B------:R0:W4:Y:S02]  /*2270*/  LDG.E.U16 R16, [R16.64] ;  /* 0x0000000410107981 */ /* 0x000124000c1e1500 */
[C---:B------:R-:W-:Y:S02]  /*2280*/  IMAD.WIDE R48, R8.reuse, 0x2, R110 ;  /* 0x0000000208307825 */ /* 0x040fe400078e026e */
[----:B------:R2:W4:Y:S02]  /*2290*/  LDG.E.U16 R84, [R84.64] ;  /* 0x0000000454547981 */ /* 0x000524000c1e1500 */
[----:B-1----:R-:W-:-:S02]  /*22a0*/  IMAD.WIDE R68, R8, 0x2, R106 ;  /* 0x0000000208447825 */ /* 0x002fc400078e026a */
[----:B------:R-:W4:Y:S02]  /*22b0*/  LDG.E.U16 R48, [R48.64] ;  /* 0x0000000430307981 */ /* 0x000f24000c1e1500 */
[C---:B------:R-:W-:Y:S02]  /*22c0*/  IMAD.WIDE R70, R8.reuse, 0x2, R248 ;  /* 0x0000000208467825 */ /* 0x040fe400078e02f8 */
[----:B0-----:R0:W4:Y:S02]  /*22d0*/  LDG.E.U16 R17, [R22.64] ;  /* 0x0000000416117981 */ /* 0x001124000c1e1500 */
[C---:B------:R-:W-:Y:S02]  /*22e0*/  IMAD.WIDE R44, R8.reuse, 0x2, R96 ;  /* 0x00000002082c7825 */ /* 0x040fe400078e0260 */
[----:B------:R1:W4:Y:S02]  /*22f0*/  LDG.E.U16 R68, [R68.64] ;  /* 0x0000000444447981 */ /* 0x000324000c1e1500 */
[----:B------:R-:W-:-:S02]  /*2300*/  IMAD.WIDE R46, R8, 0x2, R90 ;  /* 0x00000002082e7825 */ /* 0x000fc400078e025a */
[----:B------:R1:W4:Y:S02]  /*2310*/  LDG.E.U16 R96, [R44.64] ;  /* 0x000000042c607981 */ /* 0x000324000c1e1500 */
[C---:B0-----:R-:W-:Y:S02]  /*2320*/  IMAD.WIDE R22, R8.reuse, 0x2, R98 ;  /* 0x0000000208167825 */ /* 0x041fe400078e0262 */
[----:B------:R0:W4:Y:S04]  /*2330*/  LDG.E.U16 R98, [R46.64] ;  /* 0x000000042e627981 */ /* 0x000128000c1e1500 */
[----:B------:R-:W4:Y:S04]  /*2340*/  LDG.E.U16 R70, [R70.64] ;  /* 0x0000000446467981 */ /* 0x000f28000c1e1500 */
[----:B------:R0:W4:Y:S01]  /*2350*/  LDG.E.U16 R83, [R22.64] ;  /* 0x0000000416537981 */ /* 0x000122000c1e1500 */
[----:B-1----:R-:W-:-:S04]  /*2360*/  IMAD.WIDE R44, R8, 0x2, R250 ;  /* 0x00000002082c7825 */ /* 0x002fc800078e02fa */
[C---:B0-----:R-:W-:Y:S01]  /*2370*/  IMAD.WIDE R46, R8.reuse, 0x2, R246 ;  /* 0x00000002082e7825 */ /* 0x041fe200078e02f6 */
[----:B------:R-:W4:Y:S03]  /*2380*/  LDG.E.U16 R69, [R44.64] ;  /* 0x000000042c457981 */ /* 0x000f26000c1e1500 */
[C---:B------:R-:W-:Y:S01]  /*2390*/  IMAD.WIDE R22, R8.reuse, 0x2, R104 ;  /* 0x0000000208167825 */ /* 0x040fe200078e0268 */
[----:B------:R-:W4:Y:S05]  /*23a0*/  LDG.E.U16 R87, [R46.64] ;  /* 0x000000042e577981 */ /* 0x000f2a000c1e1500 */
[----:B------:R-:W4:Y:S01]  /*23b0*/  LDG.E.U16 R22, [R22.64] ;  /* 0x0000000416167981 */ /* 0x000f22000c1e1500 */
[----:B--2---:R-:W-:-:S05]  /*23c0*/  IMAD.WIDE R50, R8, 0x2, R50 ;  /* 0x0000000208327825 */ /* 0x004fca00078e0232 */
[----:B------:R0:W2:Y:S02]  /*23d0*/  LDG.E.U16 R86, [R50.64] ;  /* 0x0000000432567981 */ /* 0x0000a4000c1e1500 */
[----:B0-----:R-:W-:-:S04]  /*23e0*/  IMAD.WIDE R50, R8, 0x2, R108 ;  /* 0x0000000208327825 */ /* 0x001fc800078e026c */
[C---:B---3--:R-:W-:Y:S02]  /*23f0*/  IMAD.WIDE R24, R8.reuse, 0x2, R24 ;  /* 0x0000000208187825 */ /* 0x048fe400078e0218 */
[----:B------:R-:W3:Y:S04]  /*2400*/  LDG.E.U16 R50, [R50.64] ;  /* 0x0000000432327981 */ /* 0x000ee8000c1e1500 */
[----:B------:R0:W3:Y:S01]  /*2410*/  LDG.E.U16 R90, [R24.64] ;  /* 0x00000004185a7981 */ /* 0x0000e2000c1e1500 */
[----:B-----5:R-:W-:-:S05]  /*2420*/  IMAD.WIDE R26, R8, 0x2, R26 ;  /* 0x00000002081a7825 */ /* 0x020fca00078e021a */
[----:B------:R1:W5:Y:S01]  /*2430*/  LDG.E.U16 R85, [R26.64] ;  /* 0x000000041a557981 */ /* 0x000362000c1e1500 */
[----:B----4-:R-:W-:-:S04]  /*2440*/  IMAD.WIDE R76, R8, 0x2, R76 ;  /* 0x00000002084c7825 */ /* 0x010fc800078e024c */
[C---:B0-----:R-:W-:Y:S02]  /*2450*/  IMAD.WIDE R24, R8.reuse, 0x2, R102 ;  /* 0x0000000208187825 */ /* 0x041fe400078e0266 */
[----:B------:R-:W4:Y:S02]  /*2460*/  LDG.E.U16 R76, [R76.64] ;  /* 0x000000044c4c7981 */ /* 0x000f24000c1e1500 */
[----:B-1----:R-:W-:Y:S02]  /*2470*/  IMAD.WIDE R26, R8, 0x2, R100 ;  /* 0x00000002081a7825 */ /* 0x002fe400078e0264 */
[----:B------:R-:W4:Y:S04]  /*2480*/  LDG.E.U16 R24, [R24.64] ;  /* 0x0000000418187981 */ /* 0x000f28000c1e1500 */
[----:B------:R-:W4:Y:S04]  /*2490*/  LDG.E.U16 R26, [R26.64] ;  /* 0x000000041a1a7981 */ /* 0x000f28000c1e1500 */
[----:B------:R-:W-:Y:S01]  /*24a0*/  BAR.SYNC.DEFER_BLOCKING 0x0 ;  /* 0x0000000000007b1d */ /* 0x000fe20000010000 */
[----:B------:R-:W-:-:S05]  /*24b0*/  LOP3.LUT R89, R5, 0x40, RZ, 0x3c, !PT ;  /* 0x0000004005597812 */ /* 0x000fca00078e3cff */
        /* <DEDUP_REMOVED lines=13> */
[----:B--2---:R-:W-:Y:S04]  /*2590*/  STS.U16 [R5+0x5c00], R86 ;  /* 0x005c005605007388 */ /* 0x004fe80000000400 */
[----:B---3--:R-:W-:Y:S04]  /*25a0*/  STS.U16 [R5+0x7400], R50 ;  /* 0x0074003205007388 */ /* 0x008fe80000000400 */
        /* <DEDUP_REMOVED lines=10> */
[----:B-----5:R-:W-:Y:S04]  /*2650*/  STS.U16 [R89+0x6600], R85 ;  /* 0x0066005559007388 */ /* 0x020fe80000000400 */
[----:B----4-:R-:W-:Y:S04]  /*2660*/  STS.U16 [R89+0x6a00], R76 ;  /* 0x006a004c59007388 */ /* 0x010fe80000000400 */
[----:B------:R-:W-:Y:S04]  /*2670*/  STS.U16 [R89+0x6e00], R22 ;  /* 0x006e001659007388 */ /* 0x000fe80000000400 */
[----:B------:R-:W-:Y:S04]  /*2680*/  STS.U16 [R89+0x7200], R24 ;  /* 0x0072001859007388 */ /* 0x000fe80000000400 */
[----:B------:R-:W-:Y:S04]  /*2690*/  STS.U16 [R89+0x7600], R26 ;  /* 0x0076001a59007388 */ /* 0x000fe80000000400 */
[----:B------:R-:W-:Y:S04]  /*26a0*/  STS.U16 [R89+0x7a00], R69 ;  /* 0x007a004559007388 */ /* 0x000fe80000000400 */
[----:B------:R-:W-:Y:S04]  /*26b0*/  STS.U16 [R89+0x7e00], R87 ;  /* 0x007e005759007388 */ /* 0x000fe80000000400 */
[----:B------:R-:W-:Y:S06]  /*26c0*/  BAR.SYNC.DEFER_BLOCKING 0x0 ;  /* 0x0000000000007b1d */ /* 0x000fec0000010000 */
[----:B------:R-:W-:Y:S04]  /*26d0*/  LDSM.16.MT88.4 R196, [R6] ;  /* 0x0000000006c4783b */ /* 0x000fe80000004200 */
[----:B------:R-:W1:Y:S04]  /*26e0*/  LDSM.16.M88.4 R192, [R10+0x4400] ;  /* 0x004400000ac0783b */ /* 0x000e680000000200 */
[----:B------:R-:W2:Y:S04]  /*26f0*/  LDSM.16.M88.4 R44, [R10+0x4800] ;  /* 0x004800000a2c783b */ /* 0x000ea80000000200 */
[----:B------:R-:W3:Y:S04]  /*2700*/  LDSM.16.M88.4 R48, [R10+0x4000] ;  /* 0x004000000a30783b */ /* 0x000ee80000000200 */
[----:B------:R-:W4:Y:S04]  /*2710*/  LDSM.16.MT88.4 R20, [R6+0x1000] ;  /* 0x001000000614783b */ /* 0x000f280000004200 */
[----:B------:R-:W5:Y:S01]  /*2720*/  LDSM.16.M88.4 R148, [R10+0x6800] ;  /* 0x006800000a94783b */ /* 0x000f620000000200 */
[----:B0-----:R-:W-:-:S03]  /*2730*/  LOP3.LUT R7, R10, 0x40, RZ, 0x3c, !PT ;  /* 0x000000400a077812 */ /* 0x001fc600078e3cff */
[----:B------:R-:W0:Y:S04]  /*2740*/  LDSM.16.M88.4 R168, [R10+0x5c00] ;  /* 0x005c00000aa8783b */ /* 0x000e280000000200 */
[----:B------:R-:W0:Y:S04]  /*2750*/  LDSM.16.M88.4 R184, [R10+0x4c00] ;  /* 0x004c00000ab8783b */ /* 0x000e280000000200 */
[----:B------:R-:W0:Y:S04]  /*2760*/  LDSM.16.M88.4 R180, [R10+0x5000] ;  /* 0x005000000ab4783b */ /* 0x000e280000000200 */
[----:B------:R-:W0:Y:S04]  /*2770*/  LDSM.16.M88.4 R176, [R10+0x5400] ;  /* 0x005400000ab0783b */ /* 0x000e280000000200 */
[----:B------:R-:W0:Y:S01]  /*2780*/  LDSM.16.M88.4 R132, [R10+0x5800] ;  /* 0x005800000a84783b */ /* 0x000e220000000200 */
[C---:B-1----:R-:W-:Y:S03]  /*2790*/  HMMA.16816.F32 R68, R196.reuse, R192, RZ ;  /* 0x000000c0c444723c */ /* 0x042fe600000018ff */
[----:B------:R-:W1:Y:S04]  /*27a0*/  LDSM.16.M88.4 R124, [R10+0x6000] ;  /* 0x006000000a7c783b */ /* 0x000e680000000200 */
[----:B------:R-:W0:Y:S01]  /*27b0*/  LDSM.16.M88.4 R108, [R10+0x6400] ;  /* 0x006400000a6c783b */ /* 0x000e220000000200 */
[C---:B--2---:R-:W-:Y:S03]  /*27c0*/  HMMA.16816.F32 R188, R196.reuse, R44, RZ ;  /* 0x0000002cc4bc723c */ /* 0x044fe600000018ff */
[----:B------:R-:W2:Y:S04]  /*27d0*/  LDSM.16.M88.4 R144, [R10+0x6c00] ;  /* 0x006c00000a90783b */ /* 0x000ea80000000200 */
[----:B------:R-:W0:Y:S01]  /*27e0*/  LDSM.16.M88.4 R88, [R10+0x7000] ;  /* 0x007000000a58783b */ /* 0x000e220000000200 */
[----:B---3--:R-:W-:Y:S03]  /*27f0*/  HMMA.16816.F32 R76, R196, R48, RZ ;  /* 0x00000030c44c723c */ /* 0x008fe600000018ff */
[----:B------:R-:W3:Y:S04]  /*2800*/  LDSM.16.M88.4 R80, [R10+0x7400] ;  /* 0x007400000a50783b */ /* 0x000ee80000000200 */
[----:B------:R-:W0:Y:S01]  /*2810*/  LDSM.16.M88.4 R96, [R10+0x7800] ;  /* 0x007800000a60783b */ /* 0x000e220000000200 */
[C---:B----4-:R-:W-:Y:S03]  /*2820*/  HMMA.16816.F32 R192, R20.reuse, R194, R68 ;  /* 0x000000c214c0723c */ /* 0x050fe60000001844 */
[----:B------:R-:W4:Y:S04]  /*2830*/  LDSM.16.M88.4 R24, [R10+0x7c00] ;  /* 0x007c00000a18783b */ /* 0x000f280000000200 */
[----:B------:R-:W-:Y:S01]  /*2840*/  LDSM.16.MT88.4 R68, [R6+0x2000] ;  /* 0x002000000644783b */ /* 0x000fe20000004200 */
[----:B------:R-:W-:Y:S03]  /*2850*/  HMMA.16816.F32 R188, R20, R46, R188 ;  /* 0x0000002e14bc723c */ /* 0x000fe600000018bc */
[----:B------:R-:W1:Y:S04]  /*2860*/  LDSM.16.M88.4 R44, [R7+0x4000] ;  /* 0x00400000072c783b */ /* 0x000e680000000200 */
[----:B------:R-:W-:Y:S01]  /*2870*/  LDSM.16.M88.4 R172, [R7+0x5800] ;  /* 0x0058000007ac783b */ /* 0x000fe20000000200 */
[----:B-----5:R-:W-:Y:S08]  /*2880*/  HMMA.16816.F32 R104, R196, R148, RZ ;  /* 0x00000094c468723c */ /* 0x020ff000000018ff */
[C---:B------:R-:W-:Y:S11]  /*2890*/  HMMA.16816.F32 R48, R20.reuse, R50, R76 ;  /* 0x000000321430723c */ /* 0x040ff6000000184c */
[----:B------:R-:W-:Y:S05]  /*28a0*/  @!UPT UIADD3 URZ, URZ, URZ, URZ ;  /* 0x0000003f3f3ff290 */ /* 0x000fea000fffe03f */
[----:B------:R-:W-:Y:S01]  /*28b0*/  HMMA.16816.F32 R148, R20, R150, R104 ;  /* 0x000000961494723c */ /* 0x000fe20000001868 */
[----:B------:R-:W5:Y:S07]  /*28c0*/  LDSM.16.MT88.4 R104, [R6+0x3000] ;  /* 0x003000000668783b */ /* 0x000f6e0000004200 */
[C---:B0-----:R-:W-:Y:S08]  /*28d0*/  HMMA.16816.F32 R128, R196.reuse, R168, RZ ;  /* 0x000000a8c480723c */ /* 0x041ff000000018ff */
[C---:B------:R-:W-:Y:S08]  /*28e0*/  HMMA.16816.F32 R16, R196.reuse, R184, RZ ;  /* 0x000000b8c410723c */ /* 0x040ff000000018ff */
[C---:B------:R-:W-:Y:S08]  /*28f0*/  HMMA.16816.F32 R164, R196.reuse, R180, RZ ;  /* 0x000000b4c4a4723c */ /* 0x040ff000000018ff */
[C---:B------:R-:W-:Y:S08]  /*2900*/  HMMA.16816.F32 R140, R196.reuse, R176, RZ ;  /* 0x000000b0c48c723c */ /* 0x040ff000000018ff */
[C---:B------:R-:W-:Y:S08]  /*2910*/  HMMA.16816.F32 R120, R196.reuse, R132, RZ ;  /* 0x00000084c478723c */ /* 0x040ff000000018ff */
[C---:B-1----:R-:W-:Y:S08]  /*2920*/  HMMA.16816.F32 R84, R196.reuse, R124, RZ ;  /* 0x0000007cc454723c */ /* 0x042ff000000018ff */
[C---:B------:R-:W-:Y:S08]  /*2930*/  HMMA.16816.F32 R152, R196.reuse, R108, RZ ;  /* 0x0000006cc498723c */ /* 0x040ff000000018ff */
[C---:B--2---:R-:W-:Y:S08]  /*2940*/  HMMA.16816.F32 R100, R196.reuse, R144, RZ ;  /* 0x00000090c464723c */ /* 0x044ff000000018ff */
[C---:B------:R-:W-:Y:S08]  /*2950*/  HMMA.16816.F32 R116, R196.reuse, R88, RZ ;  /* 0x00000058c474723c */ /* 0x040ff000000018ff */
[C---:B---3--:R-:W-:Y:S08]  /*2960*/  HMMA.16816.F32 R112, R196.reuse, R80, RZ ;  /* 0x00000050c470723c */ /* 0x048ff000000018ff */
[C---:B------:R-:W-:Y:S08]  /*2970*/  HMMA.16816.F32 R76, R196.reuse, R96, RZ ;  /* 0x00000060c44c723c */ /* 0x040ff000000018ff */
[----:B----4-:R-:W-:Y:S08]  /*2980*/  HMMA.16816.F32 R196, R196, R24, RZ ;  /* 0x00000018c4c4723c */ /* 0x010ff000000018ff */
[----:B------:R-:W-:Y:S08]  /*2990*/  HMMA.16816.F32 R48, R68, R44, R48 ;  /* 0x0000002c4430723c */ /* 0x000ff00000001830 */
[C---:B------:R-:W-:Y:S01]  /*29a0*/  HMMA.16816.F32 R168, R20.reuse, R170, R128 ;  /* 0x000000aa14a8723c */ /* 0x040fe20000001880 */
[----:B------:R-:W0:Y:S07]  /*29b0*/  LDSM.16.M88.4 R128, [R7+0x7000] ;  /* 0x007000000780783b */ /* 0x000e2e0000000200 */
[C---:B------:R-:W-:Y:S01]  /*29c0*/  HMMA.16816.F32 R176, R20.reuse, R178, R140 ;  /* 0x000000b214b0723c */ /* 0x040fe2000000188c */
[----:B------:R-:W1:Y:S07]  /*29d0*/  LDSM.16.M88.4 R140, [R7+0x6c00] ;  /* 0x006c0000078c783b */ /* 0x000e6e0000000200 */
[C---:B------:R-:W-:Y:S01]  /*29e0*/  HMMA.16816.F32 R184, R20.reuse, R186, R16 ;  /* 0x000000ba14b8723c */ /* 0x040fe20000001810 */
[----:B------:R-:W2:Y:S07]  /*29f0*/  LDSM.16.M88.4 R16, [R7+0x4400] ;  /* 0x004400000710783b */ /* 0x000eae0000000200 */
[C---:B------:R-:W-:Y:S01]  /*2a00*/  HMMA.16816.F32 R180, R20.reuse, R182, R164 ;  /* 0x000000b614b4723c */ /* 0x040fe200000018a4 */
[----:B------:R-:W-:Y:S07]  /*2a10*/  LDSM.16.M88.4 R164, [R7+0x6000] ;  /* 0x0060000007a4783b */ /* 0x000fee0000000200 */
[C---:B------:R-:W-:Y:S01]  /*2a20*/  HMMA.16816.F32 R120, R20.reuse, R134, R120 ;  /* 0x000000861478723c */ /* 0x040fe20000001878 */
[----:B------:R-:W3:Y:S07]  /*2a30*/  LDSM.16.M88.4 R132, [R7+0x5000] ;  /* 0x005000000784783b */ /* 0x000eee0000000200 */
[C---:B------:R-:W-:Y:S01]  /*2a40*/  HMMA.16816.F32 R84, R20.reuse, R126, R84 ;  /* 0x0000007e1454723c */ /* 0x040fe20000001854 */
[----:B------:R-:W-:Y:S07]  /*2a50*/  LDSM.16.M88.4 R124, [R7+0x7800] ;  /* 0x00780000077c783b */ /* 0x000fee0000000200 */
        /* <DEDUP_REMOVED lines=10> */
[----:B------:R-:W-:Y:S01]  /*2b00*/  HMMA.16816.F32 R196, R20, R26, R196 ;  /* 0x0000001a14c4723c */ /* 0x000fe200000018c4 */
[----:B------:R-:W4:Y:S04]  /*2b10*/  LDSM.16.M88.4 R20, [R7+0x4800] ;  /* 0x004800000714783b */ /* 0x000f280000000200 */
[----:B------:R-:W4:Y:S03]  /*2b20*/  LDSM.16.M88.4 R24, [R7+0x4c00] ;  /* 0x004c00000718783b */ /* 0x000f260000000200 */
[----:B-----5:R-:W-:Y:S01]  /*2b30*/  HMMA.16816.F32 R44, R104, R46, R48 ;  /* 0x0000002e682c723c */ /* 0x020fe20000001830 */
[----:B------:R-:W5:Y:S07]  /*2b40*/  LDSM.16.M88.4 R48, [R7+0x7c00] ;  /* 0x007c00000730783b */ /* 0x000f6e0000000200 */
[C---:B0-----:R-:W-:Y:S08]  /*2b50*/  HMMA.16816.F32 R116, R68.reuse, R128, R116 ;  /* 0x000000804474723c */ /* 0x041ff00000001874 */
[C---:B-1----:R-:W-:Y:S08]  /*2b60*/  HMMA.16816.F32 R144, R68.reuse, R140, R144 ;  /* 0x0000008c4490723c */ /* 0x042ff00000001890 */
[C---:B--2---:R-:W-:Y:S08]  /*2b70*/  HMMA.16816.F32 R192, R68.reuse, R16, R192 ;  /* 0x0000001044c0723c */ /* 0x044ff000000018c0 */
[C---:B---3--:R-:W-:Y:S08]  /*2b80*/  HMMA.16816.F32 R180, R68.reuse, R132, R180 ;  /* 0x0000008444b4723c */ /* 0x048ff000000018b4 */
[C---:B----4-:R-:W-:Y:S08]  /*2b90*/  HMMA.16816.F32 R188, R68.reuse, R20, R188 ;  /* 0x0000001444bc723c */ /* 0x050ff000000018bc */
[C---:B------:R-:W-:Y:S08]  /*2ba0*/  HMMA.16816.F32 R184, R68.reuse, R24, R184 ;  /* 0x0000001844b8723c */ /* 0x040ff000000018b8 */
        /* <DEDUP_REMOVED lines=8> */
[----:B-----5:R-:W-:Y:S01]  /*2c30*/  HMMA.16816.F32 R68, R68, R48, R196 ;  /* 0x000000304444723c */ /* 0x020fe200000018c4 */
[----:B------:R-:W-:-:S04]  /*2c40*/  IMAD.WIDE R124, R2, 0x2, R238 ;  /* 0x00000002027c7825 */ /* 0x000fc800078e02ee */
[C---:B------:R-:W-:Y:S01]  /*2c50*/  IMAD.WIDE R88, R2.reuse, 0x2, R234 ;  /* 0x0000000202587825 */ /* 0x040fe200078e02ea */
[----:B------:R0:W2:Y:S03]  /*2c60*/  LDG.E.U16 R15, [R124.64] ;  /* 0x000000047c0f7981 */ /* 0x0000a6000c1e1500 */
[C---:B------:R-:W-:Y:S01]  /*2c70*/  IMAD.WIDE R48, R2.reuse, 0x2, R244 ;  /* 0x0000000202307825 */ /* 0x040fe200078e02f4 */
[----:B------:R-:W-:Y:S01]  /*2c80*/  HMMA.16816.F32 R128, R104, R130, R116 ;  /* 0x000000826880723c */ /* 0x000fe20000001874 */
[----:B------:R1:W3:Y:S04]  /*2c90*/  LDG.E.U16 R9, [R88.64] ;  /* 0x0000000458097981 */ /* 0x0002e8000c1e1500 */
[----:B------:R4:W5:Y:S01]  /*2ca0*/  LDG.E.U16 R7, [R48.64] ;  /* 0x0000000430077981 */ /* 0x000962000c1e1500 */
[----:B0-----:R-:W-:-:S02]  /*2cb0*/  IMAD.WIDE R124, R2, 0x2, R230 ;  /* 0x00000002027c7825 */ /* 0x001fc400078e02e6 */
[----:B------:R-:W-:Y:S02]  /*2cc0*/  HMMA.16816.F32 R140, R104, R142, R144 ;  /* 0x0000008e688c723c */ /* 0x000fe40000001890 */
[----:B----4-:R-:W-:-:S06]  /*2cd0*/  IMAD.WIDE R48, R2, 0x2, R240 ;  /* 0x0000000202307825 */ /* 0x010fcc00078e02f0 */
[----:B------:R-:W-:Y:S01]  /*2ce0*/  HMMA.16816.F32 R16, R104, R18, R192 ;  /* 0x000000126810723c */ /* 0x000fe200000018c0 */
[C---:B------:R-:W-:Y:S01]  /*2cf0*/  IMAD.WIDE R116, R2.reuse, 0x2, R242 ;  /* 0x0000000202747825 */ /* 0x040fe200078e02f2 */
[----:B------:R0:W4:Y:S03]  /*2d00*/  LDG.E.U16 R48, [R48.64] ;  /* 0x0000000430307981 */ /* 0x000126000c1e1500 */
[----:B------:R-:W-:-:S03]  /*2d10*/  IMAD.WIDE R146, R2, 0x2, R218 ;  /* 0x0000000202927825 */ /* 0x000fc600078e02da */
[----:B------:R-:W-:Y:S01]  /*2d20*/  HMMA.16816.F32 R20, R104, R22, R188 ;  /* 0x000000166814723c */ /* 0x000fe200000018bc */
[----:B------:R1:W2:Y:S01]  /*2d30*/  LDG.E.U16 R117, [R116.64] ;  /* 0x0000000474757981 */ /* 0x0002a2000c1e1500 */
[----:B------:R-:W-:-:S03]  /*2d40*/  IMAD.WIDE R118, R2, 0x2, R236 ;  /* 0x0000000202767825 */ /* 0x000fc600078e02ec */
[----:B------:R1:W2:Y:S03]  /*2d50*/  LDG.E.U16 R146, [R146.64] ;  /* 0x0000000492927981 */ /* 0x0002a6000c1e1500 */
[C---:B------:R-:W-:Y:S01]  /*2d60*/  HMMA.16816.F32 R24, R104.reuse, R26, R184 ;  /* 0x0000001a6818723c */ /* 0x040fe200000018b8 */
[----:B0-----:R0:W2:Y:S04]  /*2d70*/  LDG.E.U16 R49, [R124.64] ;  /* 0x000000047c317981 */ /* 0x0010a8000c1e1500 */
[----:B-1----:R1:W2:Y:S03]  /*2d80*/  LDG.E.U16 R116, [R118.64] ;  /* 0x0000000476747981 */ /* 0x0022a6000c1e1500 */
[C---:B------:R-:W-:Y:S08]  /*2d90*/  HMMA.16816.F32 R132, R104.reuse, R134, R180 ;  /* 0x000000866884723c */ /* 0x040ff000000018b4 */
[----:B------:R-:W-:Y:S01]  /*2da0*/  HMMA.16816.F32 R76, R104, R78, R176 ;  /* 0x0000004e684c723c */ /* 0x000fe200000018b0 */
[----:B-1----:R-:W-:-:S07]  /*2db0*/  IMAD.WIDE R118, R2, 0x2, R226 ;  /* 0x0000000202767825 */ /* 0x002fce00078e02e2 */
[C---:B------:R-:W-:Y:S08]  /*2dc0*/  HMMA.16816.F32 R120, R104.reuse, R174, R120 ;  /* 0x000000ae6878723c */ /* 0x040ff00000001878 */
[C---:B------:R-:W-:Y:S08]  /*2dd0*/  HMMA.16816.F32 R80, R104.reuse, R82, R168 ;  /* 0x000000526850723c */ /* 0x040ff000000018a8 */
[C---:B------:R-:W-:Y:S08]  /*2de0*/  HMMA.16816.F32 R84, R104.reuse, R166, R84 ;  /* 0x000000a66854723c */ /* 0x040ff00000001854 */
[C---:B------:R-:W-:Y:S08]  /*2df0*/  HMMA.16816.F32 R108, R104.reuse, R110, R152 ;  /* 0x0000006e686c723c */ /* 0x040ff00000001898 */
[C---:B------:R-:W-:Y:S08]  /*2e00*/  HMMA.16816.F32 R100, R104.reuse, R102, R148 ;  /* 0x000000666864723c */ /* 0x040ff00000001894 */
[C---:B------:R-:W-:Y:S08]  /*2e10*/  HMMA.16816.F32 R88, R104.reuse, R90, R112 ;  /* 0x0000005a6858723c */ /* 0x040ff00000001870 */
[----:B0-----:R-:W-:Y:S01]  /*2e20*/  HMMA.16816.F32 R124, R104, R126, R96 ;  /* 0x0000007e687c723c */ /* 0x001fe20000001860 */
[----:B------:R-:W-:-:S07]  /*2e30*/  IMAD.WIDE R112, R2, 0x2, R232 ;  /* 0x0000000202707825 */ /* 0x000fce00078e02e8 */
[----:B------:R-:W-:Y:S01]  /*2e40*/  HMMA.16816.F32 R104, R104, R50, R68 ;  /* 0x000000326868723c */ /* 0x000fe20000001844 */
[C---:B------:R-:W-:Y:S01]  /*2e50*/  IMAD.WIDE R98, R2.reuse, 0x2, R220 ;  /* 0x0000000202627825 */ /* 0x040fe200078e02dc */
[----:B------:R0:W2:Y:S05]  /*2e60*/  LDG.E.U16 R112, [R112.64] ;  /* 0x0000000470707981 */ /* 0x0000aa000c1e1500 */
[C---:B------:R-:W-:Y:S01]  /*2e70*/  IMAD.WIDE R68, R2.reuse, 0x2, R212 ;  /* 0x0000000202447825 */ /* 0x040fe200078e02d4 */
[----:B------:R1:W2:Y:S03]  /*2e80*/  LDG.E.U16 R98, [R98.64] ;  /* 0x0000000462627981 */ /* 0x0002a6000c1e1500 */
[C---:B------:R-:W-:Y:S01]  /*2e90*/  IMAD.WIDE R50, R2.reuse, 0x2, R214 ;  /* 0x0000000202327825 */ /* 0x040fe200078e02d6 */
[----:B------:R1:W2:Y:S03]  /*2ea0*/  LDG.E.U16 R147, [R68.64] ;  /* 0x0000000444937981 */ /* 0x0002a6000c1e1500 */
[C---:B------:R-:W-:Y:S01]  /*2eb0*/  IMAD.WIDE R70, R2.reuse, 0x2, R216 ;  /* 0x0000000202467825 */ /* 0x040fe200078e02d8 */
[----:B0-----:R0:W2:Y:S03]  /*2ec0*/  LDG.E.U16 R113, [R118.64] ;  /* 0x0000000476717981 */ /* 0x0010a6000c1e1500 */
[C---:B------:R-:W-:Y:S01]  /*2ed0*/  IMAD.WIDE R114, R2.reuse, 0x2, R228 ;  /* 0x0000000202727825 */ /* 0x040fe200078e02e4 */
[----:B-1----:R1:W2:Y:S03]  /*2ee0*/  LDG.E.U16 R99, [R70.64] ;  /* 0x0000000446637981 */ /* 0x0022a6000c1e1500 */
[C---:B------:R-:W-:Y:S01]  /*2ef0*/  IMAD.WIDE R68, R2.reuse, 0x2, R206 ;  /* 0x0000000202447825 */ /* 0x040fe200078e02ce */
[----:B------:R1:W2:Y:S03]  /*2f00*/  LDG.E.U16 R50, [R50.64] ;  /* 0x0000000432327981 */ /* 0x0002a6000c1e1500 */
[C---:B------:R-:W-:Y:S01]  /*2f10*/  IMAD.WIDE R96, R2.reuse, 0x2, R224 ;  /* 0x0000000202607825 */ /* 0x040fe200078e02e0 */
[----:B------:R1:W2:Y:S03]  /*2f20*/  LDG.E.U16 R114, [R114.64] ;  /* 0x0000000472727981 */ /* 0x0002a6000c1e1500 */
[----:B0-----:R-:W-:-:S02]  /*2f30*/  IMAD.WIDE R118, R2, 0x2, R222 ;  /* 0x0000000202767825 */ /* 0x001fc400078e02de */
[----:B------:R0:W2:Y:S02]  /*2f40*/  LDG.E.U16 R97, [R96.64] ;  /* 0x0000000460617981 */ /* 0x0000a4000c1e1500 */
[C---:B-1----:R-:W-:Y:S02]  /*2f50*/  IMAD.WIDE R70, R2.reuse, 0x2, R208 ;  /* 0x0000000202467825 */ /* 0x042fe400078e02d0 */
[----:B------:R1:W2:Y:S02]  /*2f60*/  LDG.E.U16 R51, [R68.64] ;  /* 0x0000000444337981 */ /* 0x0002a4000c1e1500 */
[C---:B------:R-:W-:Y:S02]  /*2f70*/  IMAD.WIDE R144, R2.reuse, 0x2, R210 ;  /* 0x0000000202907825 */ /* 0x040fe400078e02d2 */
[----:B------:R1:W2:Y:S04]  /*2f80*/  LDG.E.U16 R115, [R70.64] ;  /* 0x0000000446737981 */ /* 0x0002a8000c1e1500 */
[----:B0-----:R0:W2:Y:S01]  /*2f90*/  LDG.E.U16 R96, [R118.64] ;  /* 0x0000000476607981 */ /* 0x0010a2000c1e1500 */
[----:B-1----:R-:W-:-:S03]  /*2fa0*/  IMAD.WIDE R68, R2, 0x2, R204 ;  /* 0x0000000202447825 */ /* 0x002fc600078e02cc */
[----:B------:R1:W2:Y:S01]  /*2fb0*/  LDG.E.U16 R144, [R144.64] ;  /* 0x0000000490907981 */ /* 0x0002a2000c1e1500 */
[----:B------:R-:W-:-:S03]  /*2fc0*/  IMAD.WIDE R70, R2, 0x2, R202 ;  /* 0x0000000202467825 */ /* 0x000fc600078e02ca */
[----:B------:R1:W2:Y:S01]  /*2fd0*/  LDG.E.U16 R150, [R68.64] ;  /* 0x0000000444967981 */ /* 0x0002a2000c1e1500 */
[----:B0-----:R-:W-:-:S03]  /*2fe0*/  IMAD.WIDE R118, R2, 0x2, R200 ;  /* 0x0000000202767825 */ /* 0x001fc600078e02c8 */
[----:B-1----:R0:W3:Y:S01]  /*2ff0*/  LDG.E.U16 R145, [R70.64] ;  /* 0x0000000446917981 */ /* 0x0020e2000c1e1500 */
[----:B------:R-:W-:-:S03]  /*3000*/  IMAD.WIDE R68, R2, 0x2, R28 ;  /* 0x0000000202447825 */ /* 0x000fc600078e021c */
[----:B------:R1:W3:Y:S04]  /*3010*/  LDG.E.U16 R148, [R118.64] ;  /* 0x0000000476947981 */ /* 0x0002e8000c1e1500 */
[----:B------:R1:W3:Y:S01]  /*3020*/  LDG.E.U16 R149, [R68.64] ;  /* 0x0000000444957981 */ /* 0x0002e2000c1e1500 */
[----:B0-----:R-:W-:-:S04]  /*3030*/  IMAD.WIDE R70, R2, 0x2, R30 ;  /* 0x0000000202467825 */ /* 0x001fc800078e021e */
[C---:B-1----:R-:W-:Y:S01]  /*3040*/  IMAD.WIDE R118, R2.reuse, 0x2, R38 ;  /* 0x0000000202767825 */ /* 0x042fe200078e0226 */
[----:B------:R0:W3:Y:S03]  /*3050*/  LDG.E.U16 R153, [R70.64] ;  /* 0x0000000446997981 */ /* 0x0000e6000c1e1500 */
[C---:B------:R-:W-:Y:S01]  /*3060*/  IMAD.WIDE R68, R2.reuse, 0x2, R32 ;  /* 0x0000000202447825 */ /* 0x040fe200078e0220 */
[----:B------:R1:W4:Y:S04]  /*3070*/  LDG.E.U16 R155, [R118.64] ;  /* 0x00000004769b7981 */ /* 0x000328000c1e1500 */
[----:B------:R1:W4:Y:S01]  /*3080*/  LDG.E.U16 R152, [R68.64] ;  /* 0x0000000444987981 */ /* 0x000322000c1e1500 */
[----:B0-----:R-:W-:-:S04]  /*3090*/  IMAD.WIDE R70, R2, 0x2, R34 ;  /* 0x0000000202467825 */ /* 0x001fc800078e0222 */
[C---:B-1----:R-:W-:Y:S01]  /*30a0*/  IMAD.WIDE R118, R2.reuse, 0x2, R36 ;  /* 0x0000000202767825 */ /* 0x042fe200078e0224 */
[----:B------:R0:W4:Y:S03]  /*30b0*/  LDG.E.U16 R151, [R70.64] ;  /* 0x0000000446977981 */ /* 0x000126000c1e1500 */
[C---:B------:R-:W-:Y:S01]  /*30c0*/  IMAD.WIDE R68, R2.reuse, 0x2, R40 ;  /* 0x0000000202447825 */ /* 0x040fe200078e0228 */
[----:B------:R1:W4:Y:S05]  /*30d0*/  LDG.E.U16 R154, [R118.64] ;  /* 0x00000004769a7981 */ /* 0x00032a000c1e1500 */
[----:B------:R1:W4:Y:S01]  /*30e0*/  LDG.E.U16 R68, [R68.64] ;  /* 0x0000000444447981 */ /* 0x000322000c1e1500 */
[----:B0-----:R-:W-:-:S04]  /*30f0*/  IMAD.WIDE R70, R2, 0x2, R42 ;  /* 0x0000000202467825 */ /* 0x001fc800078e022a */
[----:B-1----:R-:W-:Y:S02]  /*3100*/  IMAD.WIDE R118, R2, 0x2, R160 ;  /* 0x0000000202767825 */ /* 0x002fe400078e02a0 */
[----:B------:R0:W4:Y:S04]  /*3110*/  LDG.E.U16 R70, [R70.64] ;  /* 0x0000000446467981 */ /* 0x000128000c1e1500 */
[----:B------:R1:W4:Y:S01]  /*3120*/  LDG.E.U16 R118, [R118.64] ;  /* 0x0000000476767981 */ /* 0x000322000c1e1500 */
[----:B------:R-:W-:Y:S02]  /*3130*/  FMUL R69, R44, c[0x0][0x188] ;  /* 0x000062002c457a20 */ /* 0x000fe40000400000 */
[----:B------:R-:W-:Y:S01]  /*3140*/  FMUL R162, R47, c[0x0][0x188] ;  /* 0x000062002fa27a20 */ /* 0x000fe20000400000 */
[----:B------:R-:W-:Y:S01]  /*3150*/  BAR.SYNC.DEFER_BLOCKING 0x0 ;  /* 0x0000000000007b1d */ /* 0x000fe20000010000 */
[----:B0-----:R-:W-:-:S05]  /*3160*/  FMUL R71, R45, c[0x0][0x188] ;  /* 0x000062002d477a20 */ /* 0x001fca0000400000 */
[----:B------:R-:W-:Y:S01]  /*3170*/  FMNMX R69, R69, R71, !PT ;  /* 0x0000004745457209 */ /* 0x000fe20007800000 */
[----:B------:R-:W-:Y:S02]  /*3180*/  FMUL R71, R16, c[0x0][0x188] ;  /* 0x0000620010477a20 */ /* 0x000fe40000400000 */
[----:B-1----:R-:W-:-:S03]  /*3190*/  FMUL R119, R17, c[0x0][0x188] ;  /* 0x0000620011777a20 */ /* 0x002fc60000400000 */
[----:B------:R-:W-:Y:S01]  /*31a0*/  FMNMX R69, R71, R69, !PT ;  /* 0x0000004547457209 */ /* 0x000fe20007800000 */
[----:B------:R-:W-:-:S03]  /*31b0*/  FMUL R71, R20, c[0x0][0x188] ;  /* 0x0000620014477a20 */ /* 0x000fc60000400000 */
[----:B------:R-:W-:Y:S01]  /*31c0*/  FMNMX R119, R119, R69, !PT ;  /* 0x0000004577777209 */ /* 0x000fe20007800000 */
[----:B------:R-:W-:-:S03]  /*31d0*/  FMUL R69, R46, c[0x0][0x188] ;  /* 0x000062002e457a20 */ /* 0x000fc60000400000 */
[----:B------:R-:W-:Y:S01]  /*31e0*/  FMNMX R119, R71, R119, !PT ;  /* 0x0000007747777209 */ /* 0x000fe20007800000 */
[----:B------:R-:W-:Y:S01]  /*31f0*/  FMUL R71, R21, c[0x0][0x188] ;  /* 0x0000620015477a20 */ /* 0x000fe20000400000 */
        /* <DEDUP_REMOVED lines=108> */
[----:B------:R-:W-:-:S04]  /*38c0*/  FMNMX R69, R162, R69, !PT ;  /* 0x00000045a2457209 */ /* 0x000fc80007800000 */
[----:B------:R-:W-:Y:S01]  /*38d0*/  FMNMX R69, R71, R69, !PT ;  /* 0x0000004547457209 */ /* 0x000fe20007800000 */
[----:B------:R-:W-:-:S05]  /*38e0*/  FMUL R71, R106, c[0x0][0x188] ;  /* 0x000062006a477a20 */ /* 0x000fca0000400000 */
[----:B------:R-:W-:Y:S01]  /*38f0*/  FMNMX R69, R71, R69, !PT ;  /* 0x0000004547457209 */ /* 0x000fe20007800000 */
[----:B------:R-:W-:-:S05]  /*3900*/  FMUL R71, R107, c[0x0][0x188] ;  /* 0x000062006b477a20 */ /* 0x000fca0000400000 */
[----:B------:R-:W-:Y:S01]  /*3910*/  FMNMX R69, R71, R69, !PT ;  /* 0x0000004547457209 */ /* 0x000fe20007800000 */
[----:B------:R-:W0:Y:S04]  /*3920*/  SHFL.BFLY PT, R162, R119, 0x2, 0x1f ;  /* 0x0c401f0077a27f89 */ /* 0x000e2800000e0000 */
[----:B------:R-:W1:Y:S01]  /*3930*/  SHFL.BFLY PT, R71, R69, 0x2, 0x1f ;  /* 0x0c401f0045477f89 */ /* 0x000e6200000e0000 */
[----:B------:R-:W-:-:S03]  /*3940*/  LOP3.LUT R172, R0, 0x20, RZ, 0x3c, !PT ;  /* 0x0000002000ac7812 */ /* 0x000fc600078e3cff */
[----:B-----5:R-:W-:Y:S01]  /*3950*/  STS.U16 [R0+0x4000], R7 ;  /* 0x0040000700007388 */ /* 0x020fe20000000400 */
[----:B0-----:R-:W-:Y:S02]  /*3960*/  FMNMX R162, R119, R162, !PT ;  /* 0x000000a277a27209 */ /* 0x001fe40007800000 */
[----:B-1----:R-:W-:-:S03]  /*3970*/  FMNMX R71, R69, R71, !PT ;  /* 0x0000004745477209 */ /* 0x002fc60007800000 */
[----:B------:R-:W0:Y:S04]  /*3980*/  SHFL.BFLY PT, R119, R162, 0x1, 0x1f ;  /* 0x0c201f00a2777f89 */ /* 0x000e2800000e0000 */
[----:B------:R-:W1:Y:S04]  /*3990*/  SHFL.BFLY PT, R69, R71, 0x1, 0x1f ;  /* 0x0c201f0047457f89 */ /* 0x000e6800000e0000 */
[----:B--2---:R-:W-:Y:S04]  /*39a0*/  STS.U16 [R0+0x4800], R116 ;  /* 0x0048007400007388 */ /* 0x004fe80000000400 */
[----:B------:R-:W-:Y:S04]  /*39b0*/  STS.U16 [R0+0x5000], R114 ;  /* 0x0050007200007388 */ /* 0x000fe80000000400 */
[----:B------:R-:W-:Y:S04]  /*39c0*/  STS.U16 [R0+0x5800], R98 ;  /* 0x0058006200007388 */ /* 0x000fe80000000400 */
[----:B------:R-:W-:Y:S04]  /*39d0*/  STS.U16 [R0+0x6000], R147 ;  /* 0x0060009300007388 */ /* 0x000fe80000000400 */
[----:B------:R-:W-:Y:S01]  /*39e0*/  STS.U16 [R0+0x6800], R150 ;  /* 0x0068009600007388 */ /* 0x000fe20000000400 */
[----:B------:R-:W-:-:S03]  /*39f0*/  LOP3.LUT R163, R0, 0x40, RZ, 0x3c, !PT ;  /* 0x0000004000a37812 */ /* 0x000fc600078e3cff */
[----:B---3--:R-:W-:Y:S04]  /*3a00*/  STS.U16 [R0+0x7000], R153 ;  /* 0x0070009900007388 */ /* 0x008fe80000000400 */
[----:B----4-:R-:W-:Y:S04]  /*3a10*/  STS.U16 [R0+0x7800], R155 ;  /* 0x0078009b00007388 */ /* 0x010fe80000000400 */
        /* <DEDUP_REMOVED lines=11> */
[----:B------:R-:W-:Y:S01]  /*3ad0*/  STS.U16 [R163+0x5c00], R99 ;  /* 0x005c0063a3007388 */ /* 0x000fe20000000400 */
[----:B0-----:R-:W-:-:S03]  /*3ae0*/  FMNMX R7, R162, R119, !PT ;  /* 0x00000077a2077209 */ /* 0x001fc60007800000 */
[----:B------:R-:W-:Y:S01]  /*3af0*/  STS.U16 [R163+0x6400], R115 ;  /* 0x00640073a3007388 */ /* 0x000fe20000000400 */
[----:B-1----:R-:W-:-:S03]  /*3b00*/  FMNMX R9, R71, R69, !PT ;  /* 0x0000004547097209 */ /* 0x002fc60007800000 */
[----:B------:R-:W-:Y:S04]  /*3b10*/  STS.U16 [R163+0x6c00], R148 ;  /* 0x006c0094a3007388 */ /* 0x000fe80000000400 */
[----:B------:R-:W-:Y:S04]  /*3b20*/  STS.U16 [R163+0x7400], R151 ;  /* 0x00740097a3007388 */ /* 0x000fe80000000400 */
[----:B------:R0:W-:Y:S01]  /*3b30*/  STS.U16 [R163+0x7c00], R70 ;  /* 0x007c0046a3007388 */ /* 0x0001e20000000400 */
[----:B------:R-:W-:-:S03]  /*3b40*/  FMNMX R7, R7, R14, !PT ;  /* 0x0000000e07077209 */ /* 0x000fc60007800000 */
[----:B------:R-:W-:Y:S01]  /*3b50*/  STS.U16 [R252+0x4600], R15 ;  /* 0x0046000ffc007388 */ /* 0x000fe20000000400 */
[----:B------:R-:W-:-:S03]  /*3b60*/  FMNMX R9, R9, R12, !PT ;  /* 0x0000000c09097209 */ /* 0x000fc60007800000 */
[----:B------:R-:W-:Y:S04]  /*3b70*/  STS.U16 [R252+0x4e00], R49 ;  /* 0x004e0031fc007388 */ /* 0x000fe80000000400 */
[----:B------:R-:W-:Y:S04]  /*3b80*/  STS.U16 [R252+0x5600], R96 ;  /* 0x00560060fc007388 */ /* 0x000fe80000000400 */
[----:B------:R-:W-:Y:S04]  /*3b90*/  STS.U16 [R252+0x5e00], R50 ;  /* 0x005e0032fc007388 */ /* 0x000fe80000000400 */
[----:B------:R-:W-:Y:S04]  /*3ba0*/  STS.U16 [R252+0x6600], R51 ;  /* 0x00660033fc007388 */ /* 0x000fe80000000400 */
[----:B------:R-:W-:Y:S04]  /*3bb0*/  STS.U16 [R252+0x6e00], R149 ;  /* 0x006e0095fc007388 */ /* 0x000fe80000000400 */
[----:B------:R-:W-:Y:S04]  /*3bc0*/  STS.U16 [R252+0x7600], R154 ;  /* 0x0076009afc007388 */ /* 0x000fe80000000400 */
[----:B------:R1:W-:Y:S04]  /*3bd0*/  STS.U16 [R252+0x7e00], R118 ;  /* 0x007e0076fc007388 */ /* 0x0003e80000000400 */
[----:B------:R-:W-:Y:S01]  /*3be0*/  BAR.SYNC.DEFER_BLOCKING 0x0 ;  /* 0x0000000000007b1d */ /* 0x000fe20000010000 */
[----:B------:R-:W-:-:S02]  /*3bf0*/  FADD R14, -R7, R14 ;  /* 0x0000000e070e7221 */ /* 0x000fc40000000100 */
[----:B------:R-:W-:Y:S02]  /*3c00*/  FADD R12, -R9, R12 ;  /* 0x0000000c090c7221 */ /* 0x000fe40000000100 */
[--C-:B------:R-:W-:Y:S02]  /*3c10*/  FFMA R44, R44, c[0x0][0x188], -R7.reuse ;  /* 0x000062002c2c7a23 */ /* 0x100fe40000000807 */
[----:B------:R-:W-:Y:S02]  /*3c20*/  FMUL R14, R14, 1.4426950216293334961 ;  /* 0x3fb8aa3b0e0e7820 */ /* 0x000fe40000400000 */
[----:B------:R-:W-:Y:S02]  /*3c30*/  FMUL R12, R12, 1.4426950216293334961 ;  /* 0x3fb8aa3b0c0c7820 */ /* 0x000fe40000400000 */
[----:B------:R-:W-:Y:S02]  /*3c40*/  FMUL R44, R44, 1.4426950216293334961 ;  /* 0x3fb8aa3b2c2c7820 */ /* 0x000fe40000400000 */
[----:B------:R-:W-:-:S02]  /*3c50*/  FFMA R45, R45, c[0x0][0x188], -R7 ;  /* 0x000062002d2d7a23 */ /* 0x000fc40000000807 */
[----:B------:R-:W-:Y:S02]  /*3c60*/  FFMA R16, R16, c[0x0][0x188], -R7 ;  /* 0x0000620010107a23 */ /* 0x000fe40000000807 */
[--C-:B------:R-:W-:Y:S02]  /*3c70*/  FFMA R46, R46, c[0x0][0x188], -R9.reuse ;  /* 0x000062002e2e7a23 */ /* 0x100fe40000000809 */
[----:B------:R-:W-:Y:S01]  /*3c80*/  FFMA R47, R47, c[0x0][0x188], -R9 ;  /* 0x000062002f2f7a23 */ /* 0x000fe20000000809 */
[----:B------:R2:W-:Y:S01]  /*3c90*/  MUFU.EX2 R165, R44 ;  /* 0x0000002c00a57308 */ /* 0x0005e20000000800 */
[----:B------:R-:W-:Y:S02]  /*3ca0*/  FMUL R45, R45, 1.4426950216293334961 ;  /* 0x3fb8aa3b2d2d7820 */ /* 0x000fe40000400000 */
[----:B------:R-:W-:Y:S01]  /*3cb0*/  FMUL R46, R46, 1.4426950216293334961 ;  /* 0x3fb8aa3b2e2e7820 */ /* 0x000fe20000400000 */
[----:B------:R-:W-:Y:S01]  /*3cc0*/  LDSM.16.M88.4 R48, [R11+0x4000] ;  /* 0x004000000b30783b */ /* 0x000fe20000000200 */
[----:B------:R-:W-:-:S03]  /*3cd0*/  FMUL R47, R47, 1.4426950216293334961 ;  /* 0x3fb8aa3b2f2f7820 */ /* 0x000fc60000400000 */
[----:B------:R-:W3:Y:S01]  /*3ce0*/  MUFU.EX2 R14, R14 ;  /* 0x0000000e000e7308 */ /* 0x000ee20000000800 */
[----:B--2---:R-:W-:Y:S01]  /*3cf0*/  FMUL R44, R16, 1.4426950216293334961 ;  /* 0x3fb8aa3b102c7820 */ /* 0x004fe20000400000 */
[----:B------:R-:W-:Y:S01]  /*3d00*/  LDSM.16.M88.4 R68, [R11+0x5000] ;  /* 0x005000000b44783b */ /* 0x000fe20000000200 */
[----:B------:R-:W-:Y:S02]  /*3d10*/  FFMA R16, R17, c[0x0][0x188], -R7 ;  /* 0x0000620011107a23 */ /* 0x000fe40000000807 */
[--C-:B------:R-:W-:Y:S01]  /*3d20*/  FFMA R18, R18, c[0x0][0x188], -R9.reuse ;  /* 0x0000620012127a23 */ /* 0x100fe20000000809 */
[----:B------:R-:W-:Y:S02]  /*3d30*/  LDSM.16.M88.4 R152, [R11+0x7800] ;  /* 0x007800000b98783b */ /* 0x000fe40000000200 */
[----:B------:R-:W1:Y:S08]  /*3d40*/  MUFU.EX2 R12, R12 ;  /* 0x0000000c000c7308 */ /* 0x000e700000000800 */
[----:B------:R-:W2:Y:S08]  /*3d50*/  MUFU.EX2 R164, R45 ;  /* 0x0000002d00a47308 */ /* 0x000eb00000000800 */
[----:B------:R-:W-:Y:S08]  /*3d60*/  MUFU.EX2 R17, R44 ;  /* 0x0000002c00117308 */ /* 0x000ff00000000800 */
[----:B0-----:R-:W-:Y:S08]  /*3d70*/  MUFU.EX2 R163, R46 ;  /* 0x0000002e00a37308 */ /* 0x001ff00000000800 */
[----:B------:R0:W4:Y:S01]  /*3d80*/  MUFU.EX2 R162, R47 ;  /* 0x0000002f00a27308 */ /* 0x0001220000000800 */
[----:B------:R-:W-:Y:S01]  /*3d90*/  FFMA R19, R19, c[0x0][0x188], -R9 ;  /* 0x0000620013137a23 */ /* 0x000fe20000000809 */
[----:B0-----:R-:W0:Y:S01]  /*3da0*/  LDSM.16.M88.4 R44, [R11+0x4800] ;  /* 0x004800000b2c783b */ /* 0x001e220000000200 */
[----:B---3--:R-:W-:-:S02]  /*3db0*/  FMUL R116, R14, R92 ;  /* 0x0000005c0e747220 */ /* 0x008fc40000400000 */
[----:B------:R-:W-:Y:S02]  /*3dc0*/  FMUL R117, R14, R93 ;  /* 0x0000005d0e757220 */ /* 0x000fe40000400000 */
[C---:B-1----:R-:W-:Y:S02]  /*3dd0*/  FMUL R118, R12.reuse, R94 ;  /* 0x0000005e0c767220 */ /* 0x042fe40000400000 */
[----:B------:R-:W-:Y:S02]  /*3de0*/  FMUL R119, R12, R95 ;  /* 0x0000005f0c777220 */ /* 0x000fe40000400000 */
[C---:B------:R-:W-:Y:S02]  /*3df0*/  FMUL R144, R14.reuse, R64 ;  /* 0x000000400e907220 */ /* 0x040fe40000400000 */
[----:B------:R-:W-:Y:S02]  /*3e00*/  FMUL R145, R14, R65 ;  /* 0x000000410e917220 */ /* 0x000fe40000400000 */
[----:B------:R-:W-:-:S02]  /*3e10*/  FMUL R146, R12, R66 ;  /* 0x000000420c927220 */ /* 0x000fc40000400000 */
[----:B------:R-:W-:Y:S02]  /*3e20*/  FMUL R147, R12, R67 ;  /* 0x000000430c937220 */ /* 0x000fe40000400000 */
[C---:B------:R-:W-:Y:S01]  /*3e30*/  FMUL R112, R14.reuse, R60 ;  /* 0x0000003c0e707220 */ /* 0x040fe20000400000 */
[----:B------:R-:W1:Y:S01]  /*3e40*/  LDSM.16.M88.4 R64, [R11+0x5800] ;  /* 0x005800000b40783b */ /* 0x000e620000000200 */
[----:B------:R-:W-:Y:S02]  /*3e50*/  FMUL R113, R14, R61 ;  /* 0x0000003d0e717220 */ /* 0x000fe40000400000 */
[C---:B------:R-:W-:Y:S02]  /*3e60*/  FMUL R114, R12.reuse, R62 ;  /* 0x0000003e0c727220 */ /* 0x040fe40000400000 */
[----:B------:R-:W-:Y:S02]  /*3e70*/  FMUL R115, R12, R63 ;  /* 0x0000003f0c737220 */ /* 0x000fe40000400000 */
[C---:B------:R-:W-:Y:S01]  /*3e80*/  FMUL R96, R14.reuse, R56 ;  /* 0x000000380e607220 */ /* 0x040fe20000400000 */
[----:B------:R-:W3:Y:S01]  /*3e90*/  LDSM.16.M88.4 R60, [R11+0x6000] ;  /* 0x006000000b3c783b */ /* 0x000ee20000000200 */
[----:B------:R-:W-:-:S02]  /*3ea0*/  FMUL R97, R14, R57 ;  /* 0x000000390e617220 */ /* 0x000fc40000400000 */
[C---:B------:R-:W-:Y:S02]  /*3eb0*/  FMUL R98, R12.reuse, R58 ;  /* 0x0000003a0c627220 */ /* 0x040fe40000400000 */
[----:B------:R-:W-:Y:S02]  /*3ec0*/  FMUL R99, R12, R59 ;  /* 0x0000003b0c637220 */ /* 0x000fe40000400000 */
[C---:B------:R-:W-:Y:S01]  /*3ed0*/  FMUL R92, R14.reuse, R52 ;  /* 0x000000340e5c7220 */ /* 0x040fe20000400000 */
[----:B------:R-:W5:Y:S01]  /*3ee0*/  LDSM.16.M88.4 R56, [R11+0x6800] ;  /* 0x006800000b38783b */ /* 0x000f620000000200 */
[----:B------:R-:W-:Y:S02]  /*3ef0*/  FMUL R93, R14, R53 ;  /* 0x000000350e5d7220 */ /* 0x000fe40000400000 */
[C---:B------:R-:W-:Y:S02]  /*3f00*/  FMUL R94, R12.reuse, R54 ;  /* 0x000000360c5e7220 */ /* 0x040fe40000400000 */
[----:B------:R-:W-:-:S02]  /*3f10*/  FMUL R95, R12, R55 ;  /* 0x000000370c5f7220 */ /* 0x000fc40000400000 */
[----:B------:R-:W-:Y:S01]  /*3f20*/  FMUL R16, R16, 1.4426950216293334961 ;  /* 0x3fb8aa3b10107820 */ /* 0x000fe20000400000 */
[----:B------:R-:W0:Y:S01]  /*3f30*/  LDSM.16.M88.4 R52, [R11+0x7000] ;  /* 0x007000000b34783b */ /* 0x000e220000000200 */
[----:B------:R-:W-:Y:S02]  /*3f40*/  FMUL R18, R18, 1.4426950216293334961 ;  /* 0x3fb8aa3b12127820 */ /* 0x000fe40000400000 */
[----:B------:R-:W-:Y:S02]  /*3f50*/  FMUL R15, R19, 1.4426950216293334961 ;  /* 0x3fb8aa3b130f7820 */ /* 0x000fe40000400000 */
[----:B------:R-:W0:Y:S01]  /*3f60*/  MUFU.EX2 R16, R16 ;  /* 0x0000001000107308 */ /* 0x000e220000000800 */
[--C-:B------:R-:W-:Y:S02]  /*3f70*/  FFMA R25, R25, c[0x0][0x188], -R7.reuse ;  /* 0x0000620019197a23 */ /* 0x100fe40000000807 */
[----:B------:R-:W-:-:S05]  /*3f80*/  FFMA R19, R20, c[0x0][0x188], -R7 ;  /* 0x0000620014137a23 */ /* 0x000fca0000000807 */
[----:B------:R-:W-:Y:S01]  /*3f90*/  MUFU.EX2 R18, R18 ;  /* 0x0000001200127308 */ /* 0x000fe20000000800 */
[----:B------:R-:W-:-:S07]  /*3fa0*/  FFMA R20, R21, c[0x0][0x188], -R7 ;  /* 0x0000620015147a23 */ /* 0x000fce0000000807 */
[----:B------:R-:W0:Y:S01]  /*3fb0*/  MUFU.EX2 R15, R15 ;  /* 0x0000000f000f7308 */ /* 0x000e220000000800 */
[----:B------:R-:W-:Y:S02]  /*3fc0*/  FFMA R21, R24, c[0x0][0x188], -R7 ;  /* 0x0000620018157a23 */ /* 0x000fe40000000807 */
[----:B------:R-:W-:Y:S02]  /*3fd0*/  FMUL R25, R25, 1.4426950216293334961 ;  /* 0x3fb8aa3b19197820 */ /* 0x000fe40000400000 */
[----:B------:R-:W-:-:S03]  /*3fe0*/  FFMA R24, R22, c[0x0][0x188], -R9 ;  /* 0x0000620016187a23 */ /* 0x000fc60000000809 */
[----:B------:R1:W-:Y:S01]  /*3ff0*/  MUFU.EX2 R22, R25 ;  /* 0x0000001900167308 */ /* 0x0003e20000000800 */
[----:B------:R-:W-:Y:S02]  /*4000*/  FMUL R24, R24, 1.4426950216293334961 ;  /* 0x3fb8aa3b18187820 */ /* 0x000fe40000400000 */
[--C-:B------:R-:W-:Y:S02]  /*4010*/  FFMA R26, R26, c[0x0][0x188], -R9.reuse ;  /* 0x000062001a1a7a23 */ /* 0x100fe40000000809 */
[--C-:B------:R-:W-:Y:S01]  /*4020*/  FFMA R27, R27, c[0x0][0x188], -R9.reuse ;  /* 0x000062001b1b7a23 */ /* 0x100fe20000000809 */
[----:B--2---:R-:W-:Y:S01]  /*4030*/  F2FP.PACK_AB R148, R164, R165 ;  /* 0x000000a5a494723e */ /* 0x004fe200000000ff */
[----:B-1----:R-:W-:Y:S01]  /*4040*/  FFMA R25, R23, c[0x0][0x188], -R9 ;  /* 0x0000620017197a23 */ /* 0x002fe20000000809 */
[----:B----4-:R-:W-:Y:S01]  /*4050*/  F2FP.PACK_AB R149, R162, R163 ;  /* 0x000000a3a295723e */ /* 0x010fe200000000ff */
[----:B------:R1:W-:Y:S01]  /*4060*/  MUFU.EX2 R23, R24 ;  /* 0x0000001800177308 */ /* 0x0003e20000000800 */
[----:B0-----:R-:W-:-:S02]  /*4070*/  F2FP.PACK_AB R150, R16, R17 ;  /* 0x000000111096723e */ /* 0x001fc400000000ff */
[----:B------:R-:W-:Y:S01]  /*4080*/  F2FP.PACK_AB R151, R15, R18 ;  /* 0x000000120f97723e */ /* 0x000fe200000000ff */
[----:B------:R-:W-:Y:S02]  /*4090*/  FMUL R19, R19, 1.4426950216293334961 ;  /* 0x3fb8aa3b13137820 */ /* 0x000fe40000400000 */
[----:B------:R-:W-:Y:S02]  /*40a0*/  FMUL R20, R20, 1.4426950216293334961 ;  /* 0x3fb8aa3b14147820 */ /* 0x000fe40000400000 */
[----:B------:R-:W-:Y:S02]  /*40b0*/  FMUL R21, R21, 1.4426950216293334961 ;  /* 0x3fb8aa3b15157820 */ /* 0x000fe40000400000 */
[----:B-1----:R-:W-:Y:S02]  /*40c0*/  FMUL R24, R25, 1.4426950216293334961 ;  /* 0x3fb8aa3b19187820 */ /* 0x002fe40000400000 */
[----:B------:R-:W-:Y:S02]  /*40d0*/  FMUL R26, R26, 1.4426950216293334961 ;  /* 0x3fb8aa3b1a1a7820 */ /* 0x000fe40000400000 */
[----:B------:R-:W-:Y:S01]  /*40e0*/  FMUL R25, R27, 1.4426950216293334961 ;  /* 0x3fb8aa3b1b197820 */ /* 0x000fe20000400000 */
[----:B------:R-:W-:Y:S01]  /*40f0*/  HMMA.16816.F32 R112, R148, R44, R112 ;  /* 0x0000002c9470723c */ /* 0x000fe20000001870 */
[----:B------:R-:W-:Y:S01]  /*4100*/  MUFU.EX2 R19, R19 ;  /* 0x0000001300137308 */ /* 0x000fe20000000800 */
[----:B------:R-:W-:-:S02]  /*4110*/  FMUL R72, R14, R72 ;  /* 0x000000480e487220 */ /* 0x000fc40000400000 */
[----:B------:R-:W-:Y:S02]  /*4120*/  FMUL R73, R14, R73 ;  /* 0x000000490e497220 */ /* 0x000fe40000400000 */
[----:B------:R-:W-:-:S03]  /*4130*/  FMUL R74, R12, R74 ;  /* 0x0000004a0c4a7220 */ /* 0x000fc60000400000 */
[----:B------:R-:W0:Y:S01]  /*4140*/  MUFU.EX2 R20, R20 ;  /* 0x0000001400147308 */ /* 0x000e220000000800 */
[----:B------:R-:W-:Y:S02]  /*4150*/  FMUL R75, R12, R75 ;  /* 0x0000004b0c4b7220 */ /* 0x000fe40000400000 */
[C---:B------:R-:W-:Y:S02]  /*4160*/  FMUL R136, R14.reuse, R136 ;  /* 0x000000880e887220 */ /* 0x040fe40000400000 */
[----:B------:R-:W-:-:S03]  /*4170*/  FMUL R137, R14, R137 ;  /* 0x000000890e897220 */ /* 0x000fc60000400000 */
[----:B------:R-:W-:Y:S01]  /*4180*/  MUFU.EX2 R21, R21 ;  /* 0x0000001500157308 */ /* 0x000fe20000000800 */
[C---:B------:R-:W-:Y:S02]  /*4190*/  FMUL R138, R12.reuse, R138 ;  /* 0x0000008a0c8a7220 */ /* 0x040fe40000400000 */
[----:B------:R-:W-:Y:S02]  /*41a0*/  FMUL R139, R12, R139 ;  /* 0x0000008b0c8b7220 */ /* 0x000fe40000400000 */
[----:B------:R-:W-:-:S03]  /*41b0*/  FMUL R156, R14, R156 ;  /* 0x0000009c0e9c7220 */ /* 0x000fc60000400000 */
[----:B------:R-:W1:Y:S01]  /*41c0*/  MUFU.EX2 R24, R24 ;  /* 0x0000001800187308 */ /* 0x000e620000000800 */
[----:B------:R-:W-:Y:S02]  /*41d0*/  FMUL R157, R14, R157 ;  /* 0x0000009d0e9d7220 */ /* 0x000fe40000400000 */
[C---:B------:R-:W-:Y:S02]  /*41e0*/  FMUL R158, R12.reuse, R158 ;  /* 0x0000009e0c9e7220 */ /* 0x040fe40000400000 */
[----:B------:R-:W-:-:S03]  /*41f0*/  FMUL R159, R12, R159 ;  /* 0x0000009f0c9f7220 */ /* 0x000fc60000400000 */
[----:B------:R-:W-:Y:S08]  /*4200*/  MUFU.EX2 R26, R26 ;  /* 0x0000001a001a7308 */ /* 0x000ff00000000800 */
[----:B------:R-:W2:Y:S01]  /*4210*/  MUFU.EX2 R25, R25 ;  /* 0x0000001900197308 */ /* 0x000ea20000000800 */
[C---:B------:R-:W-:Y:S08]  /*4220*/  HMMA.16816.F32 R144, R148.reuse, R48, R144 ;  /* 0x000000309490723c */ /* 0x040ff00000001890 */
[C---:B------:R-:W-:Y:S08]  /*4230*/  HMMA.16816.F32 R116, R148.reuse, R68, R116 ;  /* 0x000000449474723c */ /* 0x040ff00000001874 */
[C---:B------:R-:W-:Y:S08]  /*4240*/  HMMA.16816.F32 R96, R148.reuse, R64, R96 ;  /* 0x000000409460723c */ /* 0x040ff00000001860 */
[C---:B---3--:R-:W-:Y:S08]  /*4250*/  HMMA.16816.F32 R92, R148.reuse, R60, R92 ;  /* 0x0000003c945c723c */ /* 0x048ff0000000185c */
[C---:B-----5:R-:W-:Y:S08]  /*4260*/  HMMA.16816.F32 R72, R148.reuse, R56, R72 ;  /* 0x000000389448723c */ /* 0x060ff00000001848 */
[C---:B------:R-:W-:Y:S08]  /*4270*/  HMMA.16816.F32 R136, R148.reuse, R52, R136 ;  /* 0x000000349488723c */ /* 0x040ff00000001888 */
[----:B------:R-:W-:Y:S01]  /*4280*/  HMMA.16816.F32 R156, R148, R152, R156 ;  /* 0x00000098949c723c */ /* 0x000fe2000000189c */
[----:B------:R-:W-:-:S06]  /*4290*/  LOP3.LUT R169, R11, 0x40, RZ, 0x3c, !PT ;  /* 0x000000400ba97812 */ /* 0x000fcc00078e3cff */
[----:B0-----:R-:W-:Y:S02]  /*42a0*/  F2FP.PACK_AB R148, R20, R19 ;  /* 0x000000131494723e */ /* 0x001fe400000000ff */
[----:B-1----:R-:W-:Y:S02]  /*42b0*/  F2FP.PACK_AB R149, R24, R23 ;  /* 0x000000171895723e */ /* 0x002fe400000000ff */
[----:B------:R-:W-:Y:S02]  /*42c0*/  F2FP.PACK_AB R150, R22, R21 ;  /* 0x000000151696723e */ /* 0x000fe400000000ff */
[----:B--2---:R-:W-:-:S07]  /*42d0*/  F2FP.PACK_AB R151, R25, R26 ;  /* 0x0000001a1997723e */ /* 0x004fce00000000ff */
[C---:B------:R-:W-:Y:S01]  /*42e0*/  HMMA.16816.F32 R112, R148.reuse, R46, R112 ;  /* 0x0000002e9470723c */ /* 0x040fe20000001870 */
[----:B------:R-:W0:Y:S01]  /*42f0*/  LDSM.16.M88.4 R44, [R169+0x4000] ;  /* 0x00400000a92c783b */ /* 0x000e220000000200 */
[----:B------:R-:W-:Y:S02]  /*4300*/  FFMA R132, R132, c[0x0][0x188], -R7 ;  /* 0x0000620084847a23 */ /* 0x000fe40000000807 */
[--C-:B------:R-:W-:Y:S02]  /*4310*/  FFMA R78, R78, c[0x0][0x188], -R9.reuse ;  /* 0x000062004e4e7a23 */ /* 0x100fe40000000809 */
[----:B------:R-:W-:Y:S02]  /*4320*/  FFMA R48, R79, c[0x0][0x188], -R9 ;  /* 0x000062004f307a23 */ /* 0x000fe40000000809 */
[--C-:B------:R-:W-:Y:S01]  /*4330*/  FFMA R133, R133, c[0x0][0x188], -R7.reuse ;  /* 0x0000620085857a23 */ /* 0x100fe20000000807 */
[----:B------:R-:W-:Y:S01]  /*4340*/  HMMA.16816.F32 R144, R148, R50, R144 ;  /* 0x000000329490723c */ /* 0x000fe20000001890 */
[----:B------:R-:W-:-:S02]  /*4350*/  FFMA R76, R76, c[0x0][0x188], -R7 ;  /* 0x000062004c4c7a23 */ /* 0x000fc40000000807 */
[----:B------:R-:W-:Y:S02]  /*4360*/  FFMA R77, R77, c[0x0][0x188], -R7 ;  /* 0x000062004d4d7a23 */ /* 0x000fe40000000807 */
[--C-:B------:R-:W-:Y:S02]  /*4370*/  FFMA R134, R134, c[0x0][0x188], -R9.reuse ;  /* 0x0000620086867a23 */ /* 0x100fe40000000809 */
[----:B------:R-:W-:Y:S01]  /*4380*/  FFMA R135, R135, c[0x0][0x188], -R9 ;  /* 0x0000620087877a23 */ /* 0x000fe20000000809 */
[----:B------:R-:W-:Y:S01]  /*4390*/  HMMA.16816.F32 R116, R148, R70, R116 ;  /* 0x000000469474723c */ /* 0x000fe20000001874 */
[----:B------:R-:W-:Y:S01]  /*43a0*/  FMUL R27, R132, 1.4426950216293334961 ;  /* 0x3fb8aa3b841b7820 */ /* 0x000fe20000400000 */
[----:B------:R-:W-:Y:S01]  /*43b0*/  LDSM.16.M88.4 R68, [R169+0x5800] ;  /* 0x00580000a944783b */ /* 0x000fe20000000200 */
[----:B------:R-:W-:Y:S02]  /*43c0*/  FMUL R133, R133, 1.4426950216293334961 ;  /* 0x3fb8aa3b85857820 */ /* 0x000fe40000400000 */
[----:B------:R-:W-:-:S03]  /*43d0*/  FMUL R76, R76, 1.4426950216293334961 ;  /* 0x3fb8aa3b4c4c7820 */ /* 0x000fc60000400000 */
[----:B------:R-:W-:Y:S01]  /*43e0*/  HMMA.16816.F32 R96, R148, R66, R96 ;  /* 0x000000429460723c */ /* 0x000fe20000001860 */
[----:B------:R-:W-:Y:S02]  /*43f0*/  FMUL R77, R77, 1.4426950216293334961 ;  /* 0x3fb8aa3b4d4d7820 */ /* 0x000fe40000400000 */
[----:B------:R-:W-:Y:S02]  /*4400*/  FMUL R134, R134, 1.4426950216293334961 ;  /* 0x3fb8aa3b86867820 */ /* 0x000fe40000400000 */
[----:B------:R-:W-:-:S03]  /*4410*/  FMUL R135, R135, 1.4426950216293334961 ;  /* 0x3fb8aa3b87877820 */ /* 0x000fc60000400000 */
[C---:B------:R-:W-:Y:S01]  /*4420*/  HMMA.16816.F32 R92, R148.reuse, R62, R92 ;  /* 0x0000003e945c723c */ /* 0x040fe2000000185c */
[----:B------:R-:W-:Y:S01]  /*4430*/  MUFU.EX2 R27, R27 ;  /* 0x0000001b001b7308 */ /* 0x000fe20000000800 */
[----:B------:R-:W-:Y:S04]  /*4440*/  LDSM.16.M88.4 R64, [R169+0x6000] ;  /* 0x00600000a940783b */ /* 0x000fe80000000200 */
[----:B------:R-:W-:Y:S02]  /*4450*/  LDSM.16.M88.4 R60, [R169+0x6800] ;  /* 0x00680000a93c783b */ /* 0x000fe40000000200 */
[C---:B------:R-:W-:Y:S01]  /*4460*/  HMMA.16816.F32 R72, R148.reuse, R58, R72 ;  /* 0x0000003a9448723c */ /* 0x040fe20000001848 */
[----:B------:R-:W1:Y:S01]  /*4470*/  MUFU.EX2 R152, R133 ;  /* 0x0000008500987308 */ /* 0x000e620000000800 */
[----:B------:R-:W-:Y:S06]  /*4480*/  LDSM.16.M88.4 R56, [R169+0x7000] ;  /* 0x00700000a938783b */ /* 0x000fec0000000200 */
[C---:B------:R-:W-:Y:S01]  /*4490*/  HMMA.16816.F32 R136, R148.reuse, R54, R136 ;  /* 0x000000369488723c */ /* 0x040fe20000001888 */
[----:B------:R-:W-:Y:S01]  /*44a0*/  MUFU.EX2 R153, R76 ;  /* 0x0000004c00997308 */ /* 0x000fe20000000800 */
[----:B------:R-:W-:Y:S06]  /*44b0*/  LDSM.16.M88.4 R52, [R169+0x7800] ;  /* 0x00780000a934783b */ /* 0x000fec0000000200 */
[----:B------:R-:W-:Y:S01]  /*44c0*/  HMMA.16816.F32 R156, R148, R154, R156 ;  /* 0x0000009a949c723c */ /* 0x000fe2000000189c */
[----:B------:R2:W-:Y:S06]  /*44d0*/  MUFU.EX2 R166, R77 ;  /* 0x0000004d00a67308 */ /* 0x0005ec0000000800 */
[----:B------:R-:W-:-:S02]  /*44e0*/  FMUL R149, R78, 1.4426950216293334961 ;  /* 0x3fb8aa3b4e957820 */ /* 0x000fc40000400000 */
[----:B------:R-:W-:Y:S01]  /*44f0*/  FMUL R148, R48, 1.4426950216293334961 ;  /* 0x3fb8aa3b30947820 */ /* 0x000fe20000400000 */
[----:B------:R-:W-:Y:S01]  /*4500*/  MUFU.EX2 R167, R134 ;  /* 0x0000008600a77308 */ /* 0x000fe20000000800 */
[----:B--2---:R-:W-:Y:S07]  /*4510*/  LDSM.16.M88.4 R76, [R169+0x5000] ;  /* 0x00500000a94c783b */ /* 0x004fee0000000200 */
[----:B------:R2:W3:Y:S08]  /*4520*/  MUFU.EX2 R168, R135 ;  /* 0x0000008700a87308 */ /* 0x0004f00000000800 */
[----:B------:R-:W-:Y:S01]  /*4530*/  MUFU.EX2 R149, R149 ;  /* 0x0000009500957308 */ /* 0x000fe20000000800 */
[----:B-1----:R-:W-:Y:S01]  /*4540*/  F2FP.PACK_AB R48, R152, R27 ;  /* 0x0000001b9830723e */ /* 0x002fe200000000ff */
[----:B--2---:R-:W1:Y:S06]  /*4550*/  LDSM.16.M88.4 R132, [R169+0x4800] ;  /* 0x00480000a984783b */ /* 0x004e6c0000000200 */
[----:B------:R-:W2:Y:S01]  /*4560*/  MUFU.EX2 R148, R148 ;  /* 0x0000009400947308 */ /* 0x000ea20000000800 */
[----:B---3--:R-:W-:-:S02]  /*4570*/  F2FP.PACK_AB R49, R168, R167 ;  /* 0x000000a7a831723e */ /* 0x008fc400000000ff */
[----:B------:R-:W-:Y:S02]  /*4580*/  F2FP.PACK_AB R50, R166, R153 ;  /* 0x00000099a632723e */ /* 0x000fe400000000ff */
[----:B--2---:R-:W-:-:S07]  /*4590*/  F2FP.PACK_AB R51, R148, R149 ;  /* 0x000000959433723e */ /* 0x004fce00000000ff */
[----:B0-----:R-:W-:Y:S07]  /*45a0*/  HMMA.16816.F32 R144, R48, R44, R144 ;  /* 0x0000002c3090723c */ /* 0x001fee0000001890 */
[----:B------:R-:W-:-:S04]  /*45b0*/  FFMA R44, R80, c[0x0][0x188], -R7 ;  /* 0x00006200502c7a23 */ /* 0x000fc80000000807 */
[----:B------:R-:W-:Y:S02]  /*45c0*/  FMUL R44, R44, 1.4426950216293334961 ;  /* 0x3fb8aa3b2c2c7820 */ /* 0x000fe40000400000 */
[--C-:B------:R-:W-:Y:S02]  /*45d0*/  FFMA R45, R81, c[0x0][0x188], -R7.reuse ;  /* 0x00006200512d7a23 */ /* 0x100fe40000000807 */
[----:B------:R0:W-:Y:S02]  /*45e0*/  MUFU.EX2 R81, R44 ;  /* 0x0000002c00517308 */ /* 0x0001e40000000800 */
[----:B------:R-:W-:Y:S02]  /*45f0*/  FMUL R45, R45, 1.4426950216293334961 ;  /* 0x3fb8aa3b2d2d7820 */ /* 0x000fe40000400000 */
[----:B0-----:R-:W-:-:S04]  /*4600*/  FFMA R44, R84, c[0x0][0x188], -R7 ;  /* 0x00006200542c7a23 */ /* 0x001fc80000000807 */
[----:B------:R0:W-:Y:S01]  /*4610*/  MUFU.EX2 R84, R45 ;  /* 0x0000002d00547308 */ /* 0x0001e20000000800 */
[----:B------:R-:W-:Y:S02]  /*4620*/  FMUL R44, R44, 1.4426950216293334961 ;  /* 0x3fb8aa3b2c2c7820 */ /* 0x000fe40000400000 */
[--C-:B------:R-:W-:Y:S02]  /*4630*/  FFMA R121, R121, c[0x0][0x188], -R7.reuse ;  /* 0x0000620079797a23 */ /* 0x100fe40000000807 */
[----:B0-----:R-:W-:-:S03]  /*4640*/  FFMA R45, R85, c[0x0][0x188], -R7 ;  /* 0x00006200552d7a23 */ /* 0x001fc60000000807 */
[----:B------:R0:W-:Y:S01]  /*4650*/  MUFU.EX2 R85, R44 ;  /* 0x0000002c00557308 */ /* 0x0001e20000000800 */
[----:B------:R-:W-:Y:S02]  /*4660*/  FMUL R121, R121, 1.4426950216293334961 ;  /* 0x3fb8aa3b79797820 */ /* 0x000fe40000400000 */
[----:B------:R-:W-:Y:S02]  /*4670*/  FMUL R45, R45, 1.4426950216293334961 ;  /* 0x3fb8aa3b2d2d7820 */ /* 0x000fe40000400000 */
[----:B0-----:R-:W-:-:S03]  /*4680*/  FFMA R44, R108, c[0x0][0x188], -R7 ;  /* 0x000062006c2c7a23 */ /* 0x001fc60000000807 */
[----:B------:R-:W-:Y:S01]  /*4690*/  MUFU.EX2 R80, R121 ;  /* 0x0000007900507308 */ /* 0x000fe20000000800 */
[----:B------:R-:W-:Y:S02]  /*46a0*/  FMUL R44, R44, 1.4426950216293334961 ;  /* 0x3fb8aa3b2c2c7820 */ /* 0x000fe40000400000 */
[----:B------:R-:W-:Y:S02]  /*46b0*/  FFMA R120, R120, c[0x0][0x188], -R7 ;  /* 0x0000620078787a23 */ /* 0x000fe40000000807 */
[----:B------:R-:W-:-:S03]  /*46c0*/  FFMA R122, R122, c[0x0][0x188], -R9 ;  /* 0x000062007a7a7a23 */ /* 0x000fc60000000809 */
[----:B------:R0:W-:Y:S01]  /*46d0*/  MUFU.EX2 R121, R44 ;  /* 0x0000002c00797308 */ /* 0x0001e20000000800 */
[----:B------:R-:W-:Y:S02]  /*46e0*/  FFMA R123, R123, c[0x0][0x188], -R9 ;  /* 0x000062007b7b7a23 */ /* 0x000fe40000000809 */
[----:B------:R-:W-:Y:S02]  /*46f0*/  FMUL R120, R120, 1.4426950216293334961 ;  /* 0x3fb8aa3b78787820 */ /* 0x000fe40000400000 */
[----:B------:R-:W-:-:S03]  /*4700*/  FMUL R122, R122, 1.4426950216293334961 ;  /* 0x3fb8aa3b7a7a7820 */ /* 0x000fc60000400000 */
[----:B------:R2:W-:Y:S01]  /*4710*/  MUFU.EX2 R108, R45 ;  /* 0x0000002d006c7308 */ /* 0x0005e20000000800 */
[--C-:B0-----:R-:W-:Y:S02]  /*4720*/  FFMA R44, R82, c[0x0][0x188], -R9.reuse ;  /* 0x00006200522c7a23 */ /* 0x101fe40000000809 */
[----:B------:R-:W-:Y:S02]  /*4730*/  FMUL R123, R123, 1.4426950216293334961 ;  /* 0x3fb8aa3b7b7b7820 */ /* 0x000fe40000400000 */
[----:B------:R-:W-:Y:S02]  /*4740*/  FMUL R44, R44, 1.4426950216293334961 ;  /* 0x3fb8aa3b2c2c7820 */ /* 0x000fe40000400000 */
[----:B--2---:R-:W-:Y:S02]  /*4750*/  FFMA R45, R83, c[0x0][0x188], -R9 ;  /* 0x00006200532d7a23 */ /* 0x004fe40000000809 */
[----:B------:R0:W-:Y:S02]  /*4760*/  MUFU.EX2 R83, R44 ;  /* 0x0000002c00537308 */ /* 0x0001e40000000800 */
[----:B------:R-:W-:-:S06]  /*4770*/  FMUL R45, R45, 1.4426950216293334961 ;  /* 0x3fb8aa3b2d2d7820 */ /* 0x000fcc0000400000 */
[----:B------:R-:W2:Y:S01]  /*4780*/  MUFU.EX2 R120, R120 ;  /* 0x0000007800787308 */ /* 0x000ea20000000800 */
[----:B0-----:R-:W-:-:S07]  /*4790*/  FFMA R44, R109, c[0x0][0x188], -R7 ;  /* 0x000062006d2c7a23 */ /* 0x001fce0000000807 */
[----:B------:R-:W-:Y:S01]  /*47a0*/  MUFU.EX2 R122, R122 ;  /* 0x0000007a007a7308 */ /* 0x000fe20000000800 */
[----:B------:R-:W-:-:S07]  /*47b0*/  FMUL R44, R44, 1.4426950216293334961 ;  /* 0x3fb8aa3b2c2c7820 */ /* 0x000fce0000400000 */
[----:B------:R0:W3:Y:S08]  /*47c0*/  MUFU.EX2 R82, R123 ;  /* 0x0000007b00527308 */ /* 0x0000f00000000800 */
[----:B------:R4:W5:Y:S01]  /*47d0*/  MUFU.EX2 R109, R45 ;  /* 0x0000002d006d7308 */ /* 0x0009620000000800 */
[--C-:B0-----:R-:W-:Y:S02]  /*47e0*/  FFMA R123, R101, c[0x0][0x188], -R7.reuse ;  /* 0x00006200657b7a23 */ /* 0x101fe40000000807 */
[----:B----4-:R-:W-:-:S05]  /*47f0*/  FFMA R45, R100, c[0x0][0x188], -R7 ;  /* 0x00006200642d7a23 */ /* 0x010fca0000000807 */
[----:B------:R0:W-:Y:S01]  /*4800*/  MUFU.EX2 R100, R44 ;  /* 0x0000002c00647308 */ /* 0x0001e20000000800 */
[----:B------:R-:W-:Y:S01]  /*4810*/  FMUL R45, R45, 1.4426950216293334961 ;  /* 0x3fb8aa3b2d2d7820 */ /* 0x000fe20000400000 */
[----:B-1----:R-:W-:Y:S01]  /*4820*/  HMMA.16816.F32 R112, R48, R132, R112 ;  /* 0x000000843070723c */ /* 0x002fe20000001870 */
[----:B0-----:R-:W-:-:S05]  /*4830*/  FFMA R44, R86, c[0x0][0x188], -R9 ;  /* 0x00006200562c7a23 */ /* 0x001fca0000000809 */
[----:B------:R0:W-:Y:S02]  /*4840*/  MUFU.EX2 R101, R45 ;  /* 0x0000002d00657308 */ /* 0x0001e40000000800 */
[----:B------:R-:W-:Y:S01]  /*4850*/  HMMA.16816.F32 R116, R48, R76, R116 ;  /* 0x0000004c3074723c */ /* 0x000fe20000001874 */
[----:B------:R-:W-:Y:S02]  /*4860*/  FMUL R44, R44, 1.4426950216293334961 ;  /* 0x3fb8aa3b2c2c7820 */ /* 0x000fe40000400000 */
[----:B0-----:R-:W-:-:S05]  /*4870*/  FFMA R45, R87, c[0x0][0x188], -R9 ;  /* 0x00006200572d7a23 */ /* 0x001fca0000000809 */
[C---:B------:R-:W-:Y:S01]  /*4880*/  HMMA.16816.F32 R96, R48.reuse, R68, R96 ;  /* 0x000000443060723c */ /* 0x040fe20000001860 */
[----:B------:R0:W-:Y:S07]  /*4890*/  MUFU.EX2 R87, R44 ;  /* 0x0000002c00577308 */ /* 0x0001ee0000000800 */
[----:B------:R-:W-:Y:S01]  /*48a0*/  HMMA.16816.F32 R92, R48, R64, R92 ;  /* 0x00000040305c723c */ /* 0x000fe2000000185c */
[----:B0-----:R-:W-:-:S07]  /*48b0*/  FMUL R44, R45, 1.4426950216293334961 ;  /* 0x3fb8aa3b2d2c7820 */ /* 0x001fce0000400000 */
[C---:B------:R-:W-:Y:S08]  /*48c0*/  HMMA.16816.F32 R72, R48.reuse, R60, R72 ;  /* 0x0000003c3048723c */ /* 0x040ff00000001848 */
[C---:B------:R-:W-:Y:S08]  /*48d0*/  HMMA.16816.F32 R136, R48.reuse, R56, R136 ;  /* 0x000000383088723c */ /* 0x040ff00000001888 */
[----:B------:R-:W-:Y:S07]  /*48e0*/  HMMA.16816.F32 R156, R48, R52, R156 ;  /* 0x00000034309c723c */ /* 0x000fee000000189c */
[----:B--2---:R-:W-:-:S02]  /*48f0*/  F2FP.PACK_AB R48, R80, R120 ;  /* 0x000000785030723e */ /* 0x004fc400000000ff */
[----:B---3--:R-:W-:Y:S02]  /*4900*/  F2FP.PACK_AB R49, R82, R122 ;  /* 0x0000007a5231723e */ /* 0x008fe400000000ff */
[----:B------:R-:W-:Y:S02]  /*4910*/  F2FP.PACK_AB R50, R84, R81 ;  /* 0x000000515432723e */ /* 0x000fe400000000ff */
[----:B-----5:R-:W-:Y:S01]  /*4920*/  F2FP.PACK_AB R51, R109, R83 ;  /* 0x000000536d33723e */ /* 0x020fe200000000ff */
[----:B------:R-:W-:Y:S02]  /*4930*/  FFMA R52, R110, c[0x0][0x188], -R9 ;  /* 0x000062006e347a23 */ /* 0x000fe40000000809 */
[----:B------:R0:W1:Y:S04]  /*4940*/  MUFU.EX2 R110, R44 ;  /* 0x0000002c006e7308 */ /* 0x0000680000000800 */
[----:B------:R-:W-:Y:S01]  /*4950*/  HMMA.16816.F32 R144, R48, R46, R144 ;  /* 0x0000002e3090723c */ /* 0x000fe20000001890 */
[----:B0-----:R-:W0:Y:S01]  /*4960*/  LDSM.16.M88.4 R44, [R11+0x4080] ;  /* 0x004080000b2c783b */ /* 0x001e220000000200 */
[----:B------:R-:W-:-:S02]  /*4970*/  FMUL R52, R52, 1.4426950216293334961 ;  /* 0x3fb8aa3b34347820 */ /* 0x000fc40000400000 */
[----:B------:R-:W-:Y:S02]  /*4980*/  FFMA R53, R111, c[0x0][0x188], -R9 ;  /* 0x000062006f357a23 */ /* 0x000fe40000000809 */
[----:B------:R2:W-:Y:S02]  /*4990*/  MUFU.EX2 R111, R52 ;  /* 0x00000034006f7308 */ /* 0x0005e40000000800 */
[----:B--2---:R-:W-:Y:S02]  /*49a0*/  FMUL R52, R53, 1.4426950216293334961 ;  /* 0x3fb8aa3b35347820 */ /* 0x004fe40000400000 */
[----:B------:R-:W-:-:S04]  /*49b0*/  FFMA R53, R128, c[0x0][0x188], -R7 ;  /* 0x0000620080357a23 */ /* 0x000fc80000000807 */
[----:B------:R2:W3:Y:S01]  /*49c0*/  MUFU.EX2 R128, R52 ;  /* 0x0000003400807308 */ /* 0x0004e20000000800 */
[----:B------:R-:W-:Y:S02]  /*49d0*/  FADD R164, R165, R164 ;  /* 0x000000a4a5a47221 */ /* 0x000fe40000000000 */
[----:B------:R-:W-:Y:S01]  /*49e0*/  FADD R162, R163, R162 ;  /* 0x000000a2a3a27221 */ /* 0x000fe20000000000 */
[----:B------:R-:W-:Y:S01]  /*49f0*/  HMMA.16816.F32 R112, R48, R134, R112 ;  /* 0x000000863070723c */ /* 0x000fe20000001870 */
[----:B------:R-:W-:Y:S02]  /*4a00*/  FADD R17, R17, R164 ;  /* 0x000000a411117221 */ /* 0x000fe40000000000 */
[----:B------:R-:W-:-:S05]  /*4a10*/  FADD R18, R18, R162 ;  /* 0x000000a212127221 */ /* 0x000fca0000000000 */
[C---:B------:R-:W-:Y:S01]  /*4a20*/  HMMA.16816.F32 R116, R48.reuse, R78, R116 ;  /* 0x0000004e3074723c */ /* 0x040fe20000001874 */
[----:B------:R-:W-:Y:S01]  /*4a30*/  FADD R17, R16, R17 ;  /* 0x0000001110117221 */ /* 0x000fe20000000000 */
[----:B------:R-:W-:Y:S06]  /*4a40*/  LDSM.16.M88.4 R76, [R11+0x7880] ;  /* 0x007880000b4c783b */ /* 0x000fec0000000200 */
[----:B------:R-:W-:Y:S01]  /*4a50*/  HMMA.16816.F32 R96, R48, R70, R96 ;  /* 0x000000463060723c */ /* 0x000fe20000001860 */
[----:B------:R-:W-:-:S07]  /*4a60*/  FADD R18, R15, R18 ;  /* 0x000000120f127221 */ /* 0x000fce0000000000 */
[C---:B------:R-:W-:Y:S08]  /*4a70*/  HMMA.16816.F32 R92, R48.reuse, R66, R92 ;  /* 0x00000042305c723c */ /* 0x040ff0000000185c */
[C---:B------:R-:W-:Y:S08]  /*4a80*/  HMMA.16816.F32 R72, R48.reuse, R62, R72 ;  /* 0x0000003e3048723c */ /* 0x040ff00000001848 */
[C---:B------:R-:W-:Y:S01]  /*4a90*/  HMMA.16816.F32 R136, R48.reuse, R58, R136 ;  /* 0x0000003a3088723c */ /* 0x040fe20000001888 */
[----:B------:R-:W4:Y:S07]  /*4aa0*/  LDSM.16.M88.4 R56, [R11+0x5880] ;  /* 0x005880000b38783b */ /* 0x000f2e0000000200 */
[----:B------:R-:W-:Y:S01]  /*4ab0*/  HMMA.16816.F32 R156, R48, R54, R156 ;  /* 0x00000036309c723c */ /* 0x000fe2000000189c */
[--C-:B------:R-:W-:Y:S01]  /*4ac0*/  FFMA R16, R89, c[0x0][0x188], -R7.reuse ;  /* 0x0000620059107a23 */ /* 0x100fe20000000807 */
[----:B------:R-:W-:Y:S01]  /*4ad0*/  LDSM.16.M88.4 R64, [R11+0x4880] ;  /* 0x004880000b40783b */ /* 0x000fe20000000200 */
[----:B------:R-:W-:-:S02]  /*4ae0*/  FFMA R68, R88, c[0x0][0x188], -R7 ;  /* 0x0000620058447a23 */ /* 0x000fc40000000807 */
[----:B--2---:R-:W-:Y:S01]  /*4af0*/  FMUL R52, R53, 1.4426950216293334961 ;  /* 0x3fb8aa3b35347820 */ /* 0x004fe20000400000 */
[----:B------:R-:W-:Y:S01]  /*4b00*/  LDSM.16.M88.4 R60, [R11+0x5080] ;  /* 0x005080000b3c783b */ /* 0x000fe20000000200 */
[----:B------:R-:W-:Y:S02]  /*4b10*/  F2FP.PACK_AB R48, R108, R85 ;  /* 0x000000556c30723e */ /* 0x000fe400000000ff */
[----:B-1----:R-:W-:Y:S02]  /*4b20*/  F2FP.PACK_AB R49, R110, R87 ;  /* 0x000000576e31723e */ /* 0x002fe400000000ff */
[----:B------:R-:W-:Y:S02]  /*4b30*/  F2FP.PACK_AB R50, R100, R121 ;  /* 0x000000796432723e */ /* 0x000fe400000000ff */
[----:B---3--:R-:W-:-:S07]  /*4b40*/  F2FP.PACK_AB R51, R128, R111 ;  /* 0x0000006f8033723e */ /* 0x008fce00000000ff */
[----:B0-----:R-:W-:Y:S07]  /*4b50*/  HMMA.16816.F32 R144, R48, R44, R144 ;  /* 0x0000002c3090723c */ /* 0x001fee0000001890 */
[----:B------:R-:W-:Y:S02]  /*4b60*/  FADD R44, R19, R17 ;  /* 0x00000011132c7221 */ /* 0x000fe40000000000 */
[----:B------:R-:W-:Y:S02]  /*4b70*/  FADD R45, R23, R18 ;  /* 0x00000012172d7221 */ /* 0x000fe40000000000 */
[----:B------:R-:W-:-:S02]  /*4b80*/  FADD R23, R20, R44 ;  /* 0x0000002c14177221 */ /* 0x000fc40000000000 */
[----:B------:R-:W-:Y:S02]  /*4b90*/  FADD R20, R24, R45 ;  /* 0x0000002d18147221 */ /* 0x000fe40000000000 */
[----:B------:R-:W-:Y:S02]  /*4ba0*/  FADD R23, R21, R23 ;  /* 0x0000001715177221 */ /* 0x000fe40000000000 */
[----:B------:R-:W-:Y:S02]  /*4bb0*/  FADD R20, R26, R20 ;  /* 0x000000141a147221 */ /* 0x000fe40000000000 */
[----:B------:R-:W-:Y:S02]  /*4bc0*/  FADD R23, R22, R23 ;  /* 0x0000001716177221 */ /* 0x000fe40000000000 */
[----:B------:R-:W-:Y:S02]  /*4bd0*/  FADD R20, R25, R20 ;  /* 0x0000001419147221 */ /* 0x000fe40000000000 */
[----:B------:R-:W-:-:S02]  /*4be0*/  FMUL R15, R16, 1.4426950216293334961 ;  /* 0x3fb8aa3b100f7820 */ /* 0x000fc40000400000 */
[----:B------:R-:W-:Y:S01]  /*4bf0*/  FADD R23, R27, R23 ;  /* 0x000000171b177221 */ /* 0x000fe20000000000 */
[----:B------:R-:W0:Y:S01]  /*4c00*/  LDSM.16.M88.4 R16, [R11+0x7080] ;  /* 0x007080000b10783b */ /* 0x000e220000000200 */
[----:B------:R-:W-:Y:S02]  /*4c10*/  FADD R20, R167, R20 ;  /* 0x00000014a7147221 */ /* 0x000fe40000000000 */
[----:B------:R-:W-:Y:S02]  /*4c20*/  FADD R152, R152, R23 ;  /* 0x0000001798987221 */ /* 0x000fe40000000000 */
[----:B------:R-:W-:Y:S02]  /*4c30*/  FADD R168, R168, R20 ;  /* 0x00000014a8a87221 */ /* 0x000fe40000000000 */
[----:B------:R-:W-:Y:S02]  /*4c40*/  FADD R152, R153, R152 ;  /* 0x0000009899987221 */ /* 0x000fe40000000000 */
[----:B------:R-:W-:-:S02]  /*4c50*/  FADD R168, R149, R168 ;  /* 0x000000a895a87221 */ /* 0x000fc40000000000 */
[----:B------:R-:W-:Y:S02]  /*4c60*/  FADD R166, R166, R152 ;  /* 0x00000098a6a67221 */ /* 0x000fe40000000000 */
[----:B------:R-:W-:Y:S02]  /*4c70*/  FADD R168, R148, R168 ;  /* 0x000000a894a87221 */ /* 0x000fe40000000000 */
[----:B------:R-:W-:Y:S02]  /*4c80*/  FFMA R53, R129, c[0x0][0x188], -R7 ;  /* 0x0000620081357a23 */ /* 0x000fe40000000807 */
[----:B------:R-:W-:Y:S02]  /*4c90*/  FMUL R68, R68, 1.4426950216293334961 ;  /* 0x3fb8aa3b44447820 */ /* 0x000fe40000400000 */
[----:B------:R-:W-:Y:S02]  /*4ca0*/  FADD R166, R120, R166 ;  /* 0x000000a678a67221 */ /* 0x000fe40000000000 */
[----:B------:R-:W-:Y:S01]  /*4cb0*/  FADD R122, R122, R168 ;  /* 0x000000a87a7a7221 */ /* 0x000fe20000000000 */
[----:B------:R1:W-:Y:S01]  /*4cc0*/  MUFU.EX2 R129, R52 ;  /* 0x0000003400817308 */ /* 0x0003e20000000800 */
[----:B------:R-:W-:-:S02]  /*4cd0*/  FMUL R88, R53, 1.4426950216293334961 ;  /* 0x3fb8aa3b35587820 */ /* 0x000fc40000400000 */
[----:B------:R-:W-:Y:S02]  /*4ce0*/  FADD R166, R80, R166 ;  /* 0x000000a650a67221 */ /* 0x000fe40000000000 */
[----:B------:R-:W-:-:S03]  /*4cf0*/  FADD R122, R82, R122 ;  /* 0x0000007a527a7221 */ /* 0x000fc60000000000 */
[----:B------:R2:W-:Y:S01]  /*4d00*/  MUFU.EX2 R89, R68 ;  /* 0x0000004400597308 */ /* 0x0005e20000000800 */
[----:B-1----:R-:W1:Y:S01]  /*4d10*/  LDSM.16.M88.4 R52, [R11+0x6080] ;  /* 0x006080000b34783b */ /* 0x002e620000000200 */
[----:B------:R-:W-:Y:S02]  /*4d20*/  FFMA R102, R102, c[0x0][0x188], -R9 ;  /* 0x0000620066667a23 */ /* 0x000fe40000000809 */
[----:B------:R-:W-:Y:S02]  /*4d30*/  FFMA R140, R140, c[0x0][0x188], -R7 ;  /* 0x000062008c8c7a23 */ /* 0x000fe40000000807 */
[----:B------:R-:W-:Y:S01]  /*4d40*/  FFMA R143, R143, c[0x0][0x188], -R9 ;  /* 0x000062008f8f7a23 */ /* 0x000fe20000000809 */
[----:B--2---:R-:W2:Y:S01]  /*4d50*/  LDSM.16.M88.4 R68, [R11+0x6880] ;  /* 0x006880000b44783b */ /* 0x004ea20000000200 */
[----:B------:R-:W-:Y:S02]  /*4d60*/  FADD R81, R81, R166 ;  /* 0x000000a651517221 */ /* 0x000fe40000000000 */
[----:B------:R-:W-:-:S02]  /*4d70*/  FADD R122, R83, R122 ;  /* 0x0000007a537a7221 */ /* 0x000fc40000000000 */
[----:B------:R-:W-:Y:S02]  /*4d80*/  FFMA R141, R141, c[0x0][0x188], -R7 ;  /* 0x000062008d8d7a23 */ /* 0x000fe40000000807 */
[----:B------:R-:W-:Y:S02]  /*4d90*/  FMUL R24, R102, 1.4426950216293334961 ;  /* 0x3fb8aa3b66187820 */ /* 0x000fe40000400000 */
[--C-:B------:R-:W-:Y:S02]  /*4da0*/  FFMA R103, R103, c[0x0][0x188], -R9.reuse ;  /* 0x0000620067677a23 */ /* 0x100fe40000000809 */
[----:B------:R-:W-:Y:S02]  /*4db0*/  FFMA R142, R142, c[0x0][0x188], -R9 ;  /* 0x000062008e8e7a23 */ /* 0x000fe40000000809 */
[----:B------:R-:W-:Y:S02]  /*4dc0*/  FMUL R123, R123, 1.4426950216293334961 ;  /* 0x3fb8aa3b7b7b7820 */ /* 0x000fe40000400000 */
[----:B------:R-:W-:-:S02]  /*4dd0*/  FMUL R132, R140, 1.4426950216293334961 ;  /* 0x3fb8aa3b8c847820 */ /* 0x000fc40000400000 */
[----:B------:R-:W-:Y:S02]  /*4de0*/  FMUL R26, R143, 1.4426950216293334961 ;  /* 0x3fb8aa3b8f1a7820 */ /* 0x000fe40000400000 */
[----:B------:R-:W-:Y:S02]  /*4df0*/  FADD R84, R84, R81 ;  /* 0x0000005154547221 */ /* 0x000fe40000000000 */
[----:B------:R-:W-:Y:S02]  /*4e00*/  FADD R122, R109, R122 ;  /* 0x0000007a6d7a7221 */ /* 0x000fe40000000000 */
[----:B------:R-:W-:Y:S02]  /*4e10*/  FMUL R141, R141, 1.4426950216293334961 ;  /* 0x3fb8aa3b8d8d7820 */ /* 0x000fe40000400000 */
[----:B------:R-:W-:Y:S02]  /*4e20*/  FMUL R21, R103, 1.4426950216293334961 ;  /* 0x3fb8aa3b67157820 */ /* 0x000fe40000400000 */
[----:B------:R-:W-:Y:S01]  /*4e30*/  FMUL R142, R142, 1.4426950216293334961 ;  /* 0x3fb8aa3b8e8e7820 */ /* 0x000fe20000400000 */
[----:B------:R-:W3:Y:S01]  /*4e40*/  MUFU.EX2 R24, R24 ;  /* 0x0000001800187308 */ /* 0x000ee20000000800 */
[----:B------:R-:W-:Y:S01]  /*4e50*/  FADD R27, R85, R84 ;  /* 0x00000054551b7221 */ /* 0x000fe20000000000 */
[----:B----4-:R-:W-:Y:S01]  /*4e60*/  HMMA.16816.F32 R96, R48, R56, R96 ;  /* 0x000000383060723c */ /* 0x010fe20000001860 */
[----:B------:R-:W-:Y:S01]  /*4e70*/  FADD R87, R87, R122 ;  /* 0x0000007a57577221 */ /* 0x000fe20000000000 */
[----:B------:R-:W4:Y:S01]  /*4e80*/  LDSM.16.M88.4 R80, [R169+0x4080] ;  /* 0x00408000a950783b */ /* 0x000f220000000200 */
[----:B------:R-:W-:-:S03]  /*4e90*/  FADD R108, R108, R27 ;  /* 0x0000001b6c6c7221 */ /* 0x000fc60000000000 */
[----:B------:R-:W5:Y:S01]  /*4ea0*/  MUFU.EX2 R123, R123 ;  /* 0x0000007b007b7308 */ /* 0x000f620000000800 */
[----:B------:R-:W-:Y:S02]  /*4eb0*/  FADD R110, R110, R87 ;  /* 0x000000576e6e7221 */ /* 0x000fe40000000000 */
[----:B------:R-:W-:-:S05]  /*4ec0*/  FFMA R130, R130, c[0x0][0x188], -R9 ;  /* 0x0000620082827a23 */ /* 0x000fca0000000809 */
[----:B------:R-:W-:Y:S01]  /*4ed0*/  MUFU.EX2 R132, R132 ;  /* 0x0000008400847308 */ /* 0x000fe20000000800 */
[----:B------:R-:W-:-:S07]  /*4ee0*/  FADD R121, R121, R108 ;  /* 0x0000006c79797221 */ /* 0x000fce0000000000 */
[----:B------:R-:W-:Y:S01]  /*4ef0*/  MUFU.EX2 R86, R141 ;  /* 0x0000008d00567308 */ /* 0x000fe20000000800 */
[----:B------:R-:W-:-:S07]  /*4f00*/  FADD R111, R111, R110 ;  /* 0x0000006e6f6f7221 */ /* 0x000fce0000000000 */
[----:B------:R-:W1:Y:S01]  /*4f10*/  MUFU.EX2 R56, R21 ;  /* 0x0000001500387308 */ /* 0x000e620000000800 */
[----:B0-----:R-:W-:Y:S07]  /*4f20*/  HMMA.16816.F32 R136, R48, R16, R136 ;  /* 0x000000103088723c */ /* 0x001fee0000001888 */
[----:B------:R-:W-:Y:S08]  /*4f30*/  MUFU.EX2 R25, R142 ;  /* 0x0000008e00197308 */ /* 0x000ff00000000800 */
[----:B------:R-:W0:Y:S01]  /*4f40*/  MUFU.EX2 R26, R26 ;  /* 0x0000001a001a7308 */ /* 0x000e220000000800 */
[----:B------:R-:W-:-:S02]  /*4f50*/  FMUL R17, R130, 1.4426950216293334961 ;  /* 0x3fb8aa3b82117820 */ /* 0x000fc40000400000 */
[----:B------:R-:W-:Y:S02]  /*4f60*/  FFMA R131, R131, c[0x0][0x188], -R9 ;  /* 0x0000620083837a23 */ /* 0x000fe40000000809 */
[----:B------:R-:W-:Y:S02]  /*4f70*/  FADD R100, R100, R121 ;  /* 0x0000007964647221 */ /* 0x000fe40000000000 */
[----:B------:R-:W-:Y:S02]  /*4f80*/  FADD R111, R128, R111 ;  /* 0x0000006f806f7221 */ /* 0x000fe40000000000 */
[----:B------:R-:W-:Y:S02]  /*4f90*/  FMUL R85, R131, 1.4426950216293334961 ;  /* 0x3fb8aa3b83557820 */ /* 0x000fe40000400000 */
[----:B------:R-:W-:Y:S01]  /*4fa0*/  FFMA R90, R90, c[0x0][0x188], -R9 ;  /* 0x000062005a5a7a23 */ /* 0x000fe20000000809 */
[----:B------:R-:W2:Y:S01]  /*4fb0*/  MUFU.EX2 R17, R17 ;  /* 0x0000001100117308 */ /* 0x000ea20000000800 */
[----:B------:R-:W-:-:S02]  /*4fc0*/  FADD R100, R101, R100 ;  /* 0x0000006465647221 */ /* 0x000fc40000000000 */
[----:B---3--:R-:W-:Y:S01]  /*4fd0*/  FADD R111, R24, R111 ;  /* 0x0000006f186f7221 */ /* 0x008fe20000000000 */
[----:B-----5:R-:W-:Y:S01]  /*4fe0*/  F2FP.PACK_AB R20, R123, R101 ;  /* 0x000000657b14723e */ /* 0x020fe200000000ff */
[----:B------:R-:W-:Y:S01]  /*4ff0*/  FMUL R87, R90, 1.4426950216293334961 ;  /* 0x3fb8aa3b5a577820 */ /* 0x000fe20000400000 */
[----:B-1----:R-:W-:Y:S01]  /*5000*/  F2FP.PACK_AB R21, R56, R24 ;  /* 0x000000183815723e */ /* 0x002fe200000000ff */
[----:B------:R-:W-:Y:S01]  /*5010*/  FFMA R91, R91, c[0x0][0x188], -R9 ;  /* 0x000062005b5b7a23 */ /* 0x000fe20000000809 */
[----:B------:R-:W-:Y:S02]  /*5020*/  F2FP.PACK_AB R22, R86, R132 ;  /* 0x000000845616723e */ /* 0x000fe400000000ff */
[----:B0-----:R-:W-:Y:S01]  /*5030*/  F2FP.PACK_AB R23, R26, R25 ;  /* 0x000000191a17723e */ /* 0x001fe200000000ff */
[----:B------:R-:W0:Y:S01]  /*5040*/  MUFU.EX2 R88, R88 ;  /* 0x0000005800587308 */ /* 0x000e220000000800 */
[----:B------:R-:W-:Y:S01]  /*5050*/  FADD R123, R123, R100 ;  /* 0x000000647b7b7221 */ /* 0x000fe20000000000 */
[----:B------:R-:W-:Y:S01]  /*5060*/  HMMA.16816.F32 R156, R48, R76, R156 ;  /* 0x0000004c309c723c */ /* 0x000fe2000000189c */
[----:B------:R-:W-:-:S02]  /*5070*/  FADD R56, R56, R111 ;  /* 0x0000006f38387221 */ /* 0x000fc40000000000 */
[----:B------:R-:W-:-:S03]  /*5080*/  FFMA R126, R126, c[0x0][0x188], -R9 ;  /* 0x000062007e7e7a23 */ /* 0x000fc60000000809 */
[----:B------:R-:W1:Y:S01]  /*5090*/  MUFU.EX2 R85, R85 ;  /* 0x0000005500557308 */ /* 0x000e620000000800 */
[----:B------:R-:W-:Y:S01]  /*50a0*/  FMUL R76, R91, 1.4426950216293334961 ;  /* 0x3fb8aa3b5b4c7820 */ /* 0x000fe20000400000 */
[----:B------:R-:W-:Y:S01]  /*50b0*/  HMMA.16816.F32 R144, R20, R46, R144 ;  /* 0x0000002e1490723c */ /* 0x000fe20000001890 */
[----:B------:R-:W-:Y:S02]  /*50c0*/  FFMA R124, R124, c[0x0][0x188], -R7 ;  /* 0x000062007c7c7a23 */ /* 0x000fe40000000807 */
[----:B------:R-:W-:Y:S02]  /*50d0*/  FADD R123, R132, R123 ;  /* 0x0000007b847b7221 */ /* 0x000fe40000000000 */
[----:B------:R-:W-:Y:S01]  /*50e0*/  FADD R25, R25, R56 ;  /* 0x0000003819197221 */ /* 0x000fe20000000000 */
[----:B------:R-:W3:Y:S01]  /*50f0*/  MUFU.EX2 R87, R87 ;  /* 0x0000005700577308 */ /* 0x000ee20000000800 */
[----:B------:R-:W-:Y:S02]  /*5100*/  FFMA R127, R127, c[0x0][0x188], -R9 ;  /* 0x000062007f7f7a23 */ /* 0x000fe40000000809 */
[----:B------:R-:W-:Y:S01]  /*5110*/  FMUL R46, R126, 1.4426950216293334961 ;  /* 0x3fb8aa3b7e2e7820 */ /* 0x000fe20000400000 */
[----:B------:R-:W-:Y:S01]  /*5120*/  HMMA.16816.F32 R112, R48, R64, R112 ;  /* 0x000000403070723c */ /* 0x000fe20000001870 */
[----:B------:R-:W-:-:S02]  /*5130*/  FMUL R124, R124, 1.4426950216293334961 ;  /* 0x3fb8aa3b7c7c7820 */ /* 0x000fc40000400000 */
[----:B------:R-:W-:Y:S01]  /*5140*/  FFMA R125, R125, c[0x0][0x188], -R7 ;  /* 0x000062007d7d7a23 */ /* 0x000fe20000000807 */
[----:B------:R-:W5:Y:S01]  /*5150*/  MUFU.EX2 R15, R15 ;  /* 0x0000000f000f7308 */ /* 0x000f620000000800 */
[----:B------:R-:W-:Y:S02]  /*5160*/  FADD R86, R86, R123 ;  /* 0x0000007b56567221 */ /* 0x000fe40000000000 */
[----:B------:R-:W-:Y:S01]  /*5170*/  FADD R26, R26, R25 ;  /* 0x000000191a1a7221 */ /* 0x000fe20000000000 */
[----:B------:R-:W-:Y:S01]  /*5180*/  HMMA.16816.F32 R116, R48, R60, R116 ;  /* 0x0000003c3074723c */ /* 0x000fe20000001874 */
[----:B------:R-:W-:-:S03]  /*5190*/  FFMA R104, R104, c[0x0][0x188], -R7 ;  /* 0x0000620068687a23 */ /* 0x000fc60000000807 */
[----:B------:R-:W0:Y:S01]  /*51a0*/  MUFU.EX2 R76, R76 ;  /* 0x0000004c004c7308 */ /* 0x000e220000000800 */
[----:B------:R-:W-:Y:S02]  /*51b0*/  FFMA R106, R106, c[0x0][0x188], -R9 ;  /* 0x000062006a6a7a23 */ /* 0x000fe40000000809 */
[----:B------:R-:W-:Y:S01]  /*51c0*/  FMUL R91, R127, 1.4426950216293334961 ;  /* 0x3fb8aa3b7f5b7820 */ /* 0x000fe20000400000 */
[----:B------:R-:W-:Y:S01]  /*51d0*/  HMMA.16816.F32 R92, R48, R52, R92 ;  /* 0x00000034305c723c */ /* 0x000fe2000000185c */
[----:B------:R-:W-:Y:S02]  /*51e0*/  FMUL R125, R125, 1.4426950216293334961 ;  /* 0x3fb8aa3b7d7d7820 */ /* 0x000fe40000400000 */
[----:B------:R-:W-:Y:S01]  /*51f0*/  FADD R25, R129, R86 ;  /* 0x0000005681197221 */ /* 0x000fe20000000000 */
[----:B------:R-:W1:Y:S01]  /*5200*/  MUFU.EX2 R44, R124 ;  /* 0x0000007c002c7308 */ /* 0x000e620000000800 */
[----:B--2---:R-:W-:-:S03]  /*5210*/  FADD R26, R17, R26 ;  /* 0x0000001a111a7221 */ /* 0x004fc60000000000 */
[----:B------:R-:W-:Y:S01]  /*5220*/  HMMA.16816.F32 R72, R48, R68, R72 ;  /* 0x000000443048723c */ /* 0x000fe20000001848 */
[----:B------:R-:W-:Y:S01]  /*5230*/  FFMA R105, R105, c[0x0][0x188], -R7 ;  /* 0x0000620069697a23 */ /* 0x000fe20000000807 */
[----:B------:R-:W-:Y:S02]  /*5240*/  LDSM.16.M88.4 R48, [R169+0x7080] ;  /* 0x00708000a930783b */ /* 0x000fe40000000200 */
[----:B------:R-:W2:Y:S01]  /*5250*/  MUFU.EX2 R46, R46 ;  /* 0x0000002e002e7308 */ /* 0x000ea20000000800 */
[----:B------:R-:W-:Y:S02]  /*5260*/  FMUL R45, R104, 1.4426950216293334961 ;  /* 0x3fb8aa3b682d7820 */ /* 0x000fe40000400000 */
[----:B------:R-:W-:Y:S02]  /*5270*/  FFMA R107, R107, c[0x0][0x188], -R9 ;  /* 0x000062006b6b7a23 */ /* 0x000fe40000000809 */
[----:B------:R-:W-:Y:S02]  /*5280*/  FMUL R47, R106, 1.4426950216293334961 ;  /* 0x3fb8aa3b6a2f7820 */ /* 0x000fe40000400000 */
[----:B0-----:R-:W-:Y:S01]  /*5290*/  FADD R24, R88, R25 ;  /* 0x0000001958187221 */ /* 0x001fe20000000000 */
[----:B------:R-:W0:Y:S01]  /*52a0*/  MUFU.EX2 R16, R125 ;  /* 0x0000007d00107308 */ /* 0x000e220000000800 */
[----:B-1----:R-:W-:-:S02]  /*52b0*/  FADD R26, R85, R26 ;  /* 0x0000001a551a7221 */ /* 0x002fc40000000000 */
[----:B------:R-:W-:Y:S02]  /*52c0*/  FMUL R102, R105, 1.4426950216293334961 ;  /* 0x3fb8aa3b69667820 */ /* 0x000fe40000400000 */
[----:B------:R-:W-:-:S03]  /*52d0*/  FMUL R90, R107, 1.4426950216293334961 ;  /* 0x3fb8aa3b6b5a7820 */ /* 0x000fc60000400000 */
[----:B------:R-:W1:Y:S01]  /*52e0*/  MUFU.EX2 R91, R91 ;  /* 0x0000005b005b7308 */ /* 0x000e620000000800 */
[----:B------:R-:W-:Y:S02]  /*52f0*/  FADD R84, R89, R24 ;  /* 0x0000001859547221 */ /* 0x000fe40000000000 */
[----:B---3--:R-:W-:-:S05]  /*5300*/  FADD R101, R87, R26 ;  /* 0x0000001a57657221 */ /* 0x008fca0000000000 */
[----:B------:R-:W3:Y:S01]  /*5310*/  MUFU.EX2 R45, R45 ;  /* 0x0000002d002d7308 */ /* 0x000ee20000000800 */
[----:B-----5:R-:W-:Y:S01]  /*5320*/  FADD R77, R15, R84 ;  /* 0x000000540f4d7221 */ /* 0x020fe20000000000 */
[----:B------:R-:W-:Y:S01]  /*5330*/  HMMA.16816.F32 R136, R20, R18, R136 ;  /* 0x000000121488723c */ /* 0x000fe20000001888 */
[----:B------:R-:W-:Y:S01]  /*5340*/  FADD R101, R76, R101 ;  /* 0x000000654c657221 */ /* 0x000fe20000000000 */
[----:B------:R-:W-:Y:S04]  /*5350*/  LDSM.16.M88.4 R24, [R169+0x7880] ;  /* 0x00788000a918783b */ /* 0x000fe80000000200 */
[----:B------:R-:W5:Y:S01]  /*5360*/  MUFU.EX2 R47, R47 ;  /* 0x0000002f002f7308 */ /* 0x000f620000000800 */
[----:B------:R-:W-:Y:S02]  /*5370*/  FADD R77, R44, R77 ;  /* 0x0000004d2c4d7221 */ /* 0x000fe40000000000 */
[----:B--2---:R-:W-:-:S05]  /*5380*/  FADD R84, R46, R101 ;  /* 0x000000652e547221 */ /* 0x004fca0000000000 */
[----:B------:R-:W2:Y:S08]  /*5390*/  MUFU.EX2 R102, R102 ;  /* 0x0000006600667308 */ /* 0x000eb00000000800 */
[----:B------:R-:W2:Y:S01]  /*53a0*/  MUFU.EX2 R90, R90 ;  /* 0x0000005a005a7308 */ /* 0x000ea20000000800 */
[----:B------:R-:W-:Y:S01]  /*53b0*/  HMMA.16816.F32 R112, R20, R66, R112 ;  /* 0x000000421470723c */ /* 0x000fe20000001870 */
[----:B0-----:R-:W-:-:S02]  /*53c0*/  FADD R18, R16, R77 ;  /* 0x0000004d10127221 */ /* 0x001fc40000000000 */
[----:B-1----:R-:W-:Y:S01]  /*53d0*/  FADD R86, R91, R84 ;  /* 0x000000545b567221 */ /* 0x002fe20000000000 */
[----:B------:R-:W-:Y:S01]  /*53e0*/  F2FP.PACK_AB R85, R85, R17 ;  /* 0x000000115555723e */ /* 0x000fe200000000ff */
[----:B---3--:R-:W-:-:S03]  /*53f0*/  FADD R17, R45, R18 ;  /* 0x000000122d117221 */ /* 0x008fc60000000000 */
[----:B------:R-:W-:Y:S01]  /*5400*/  HMMA.16816.F32 R116, R20, R62, R116 ;  /* 0x0000003e1474723c */ /* 0x000fe20000001874 */
[----:B------:R-:W-:Y:S01]  /*5410*/  LDSM.16.M88.4 R60, [R169+0x4880] ;  /* 0x00488000a93c783b */ /* 0x000fe20000000200 */
[----:B-----5:R-:W-:-:S06]  /*5420*/  FADD R19, R47, R86 ;  /* 0x000000562f137221 */ /* 0x020fcc0000000000 */
[----:B------:R-:W-:Y:S01]  /*5430*/  HMMA.16816.F32 R96, R20, R58, R96 ;  /* 0x0000003a1460723c */ /* 0x000fe20000001860 */
[----:B------:R-:W-:Y:S01]  /*5440*/  LDSM.16.M88.4 R56, [R169+0x5880] ;  /* 0x00588000a938783b */ /* 0x000fe20000000200 */
[----:B------:R-:W-:-:S06]  /*5450*/  F2FP.PACK_AB R84, R88, R129 ;  /* 0x000000815854723e */ /* 0x000fcc00000000ff */
[----:B------:R-:W-:Y:S01]  /*5460*/  HMMA.16816.F32 R92, R20, R54, R92 ;  /* 0x00000036145c723c */ /* 0x000fe2000000185c */
[----:B------:R-:W-:Y:S01]  /*5470*/  LDSM.16.M88.4 R52, [R169+0x6080] ;  /* 0x00608000a934783b */ /* 0x000fe20000000200 */
[----:B------:R-:W-:-:S06]  /*5480*/  F2FP.PACK_AB R86, R15, R89 ;  /* 0x000000590f56723e */ /* 0x000fcc00000000ff */
[----:B------:R-:W-:Y:S01]  /*5490*/  HMMA.16816.F32 R64, R20, R70, R72 ;  /* 0x000000461440723c */ /* 0x000fe20000001848 */
[----:B------:R-:W-:Y:S04]  /*54a0*/  LDSM.16.M88.4 R68, [R169+0x5080] ;  /* 0x00508000a944783b */ /* 0x000fe80000000200 */
[----:B------:R-:W-:Y:S01]  /*54b0*/  LDSM.16.M88.4 R72, [R169+0x6880] ;  /* 0x00688000a948783b */ /* 0x000fe20000000200 */
[----:B--2---:R-:W-:Y:S02]  /*54c0*/  FADD R88, R102, R17 ;  /* 0x0000001166587221 */ /* 0x004fe40000000000 */
[----:B------:R-:W-:-:S03]  /*54d0*/  FADD R15, R90, R19 ;  /* 0x000000135a0f7221 */ /* 0x000fc60000000000 */
[----:B------:R-:W0:Y:S04]  /*54e0*/  SHFL.BFLY PT, R89, R88, 0x2, 0x1f ;  /* 0x0c401f0058597f89 */ /* 0x000e2800000e0000 */
[----:B------:R-:W1:Y:S01]  /*54f0*/  SHFL.BFLY PT, R100, R15, 0x2, 0x1f ;  /* 0x0c401f000f647f89 */ /* 0x000e6200000e0000 */
[----:B------:R-:W-:Y:S01]  /*5500*/  HMMA.16816.F32 R156, R20, R78, R156 ;  /* 0x0000004e149c723c */ /* 0x000fe2000000189c */
[----:B------:R-:W-:-:S07]  /*5510*/  F2FP.PACK_AB R87, R76, R87 ;  /* 0x000000574c57723e */ /* 0x000fce00000000ff */
[C---:B----4-:R-:W-:Y:S01]  /*5520*/  HMMA.16816.F32 R144, R84.reuse, R80, R144 ;  /* 0x000000505490723c */ /* 0x050fe20000001890 */
[----:B0-----:R-:W-:Y:S02]  /*5530*/  FADD R89, R88, R89 ;  /* 0x0000005958597221 */ /* 0x001fe40000000000 */
[----:B-1----:R-:W-:Y:S11]  /*5540*/  FADD R100, R15, R100 ;  /* 0x000000640f647221 */ /* 0x002ff60000000000 */
[----:B------:R-:W-:Y:S02]  /*5550*/  @!UPT UIADD3 URZ, URZ, URZ, URZ ;  /* 0x0000003f3f3ff290 */ /* 0x000fe4000fffe03f */
[C---:B------:R-:W-:Y:S01]  /*5560*/  HMMA.16816.F32 R156, R84.reuse, R24, R156 ;  /* 0x00000018549c723c */ /* 0x040fe2000000189c */
[----:B------:R-:W0:Y:S04]  /*5570*/  SHFL.BFLY PT, R24, R89, 0x1, 0x1f ;  /* 0x0c201f0059187f89 */ /* 0x000e2800000e0000 */
[----:B------:R-:W1:Y:S03]  /*5580*/  SHFL.BFLY PT, R15, R100, 0x1, 0x1f ;  /* 0x0c201f00640f7f89 */ /* 0x000e6600000e0000 */
[C---:B------:R-:W-:Y:S08]  /*5590*/  HMMA.16816.F32 R112, R84.reuse, R60, R112 ;  /* 0x0000003c5470723c */ /* 0x040ff00000001870 */
[C---:B------:R-:W-:Y:S08]  /*55a0*/  HMMA.16816.F32 R116, R84.reuse, R68, R116 ;  /* 0x000000445474723c */ /* 0x040ff00000001874 */
[C---:B------:R-:W-:Y:S08]  /*55b0*/  HMMA.16816.F32 R96, R84.reuse, R56, R96 ;  /* 0x000000385460723c */ /* 0x040ff00000001860 */
[C---:B------:R-:W-:Y:S08]  /*55c0*/  HMMA.16816.F32 R20, R84.reuse, R52, R92 ;  /* 0x000000345414723c */ /* 0x040ff0000000185c */
[C---:B------:R-:W-:Y:S08]  /*55d0*/  HMMA.16816.F32 R76, R84.reuse, R72, R64 ;  /* 0x00000048544c723c */ /* 0x040ff00000001840 */
[----:B------:R-:W-:Y:S01]  /*55e0*/  HMMA.16816.F32 R136, R84, R48, R136 ;  /* 0x000000305488723c */ /* 0x000fe20000001888 */
[----:B------:R-:W-:-:S04]  /*55f0*/  IADD3 R3, R3, 0x80, RZ ;  /* 0x0000008003037810 */ /* 0x000fc80007ffe0ff */
[----:B------:R-:W-:Y:S02]  /*5600*/  ISETP.GE.AND P0, PT, R3, c[0x0][0x1d0], PT ;  /* 0x0000740003007a0c */ /* 0x000fe40003f06270 */
[----:B------:R-:W-:Y:S02]  /*5610*/  F2FP.PACK_AB R16, R16, R44 ;  /* 0x0000002c1010723e */ /* 0x000fe400000000ff */
[----:B------:R-:W-:Y:S02]  /*5620*/  F2FP.PACK_AB R17, R91, R46 ;  /* 0x0000002e5b11723e */ /* 0x000fe400000000ff */
[----:B------:R-:W-:Y:S02]  /*5630*/  F2FP.PACK_AB R18, R102, R45 ;  /* 0x0000002d6612723e */ /* 0x000fe400000000ff */
[----:B------:R-:W-:Y:S01]  /*5640*/  F2FP.PACK_AB R19, R90, R47 ;  /* 0x0000002f5a13723e */ /* 0x000fe200000000ff */
[----:B0-----:R-:W-:Y:S02]  /*5650*/  FADD R89, R89, R24 ;  /* 0x0000001859597221 */ /* 0x001fe40000000000 */
[----:B-1----:R-:W-:-:S04]  /*5660*/  FADD R15, R100, R15 ;  /* 0x0000000f640f7221 */ /* 0x002fc80000000000 */
[----:B------:R-:W-:Y:S01]  /*5670*/  HMMA.16816.F32 R64, R16, R82, R144 ;  /* 0x000000521040723c */ /* 0x000fe20000001890 */
[----:B------:R-:W-:Y:S01]  /*5680*/  FFMA R4, R14, R4, R89 ;  /* 0x000000040e047223 */ /* 0x000fe20000000059 */
[----:B------:R-:W-:Y:S01]  /*5690*/  MOV R14, R7 ;  /* 0x00000007000e7202 */ /* 0x000fe20000000f00 */
[----:B------:R-:W-:-:S05]  /*56a0*/  FFMA R13, R12, R13, R15 ;  /* 0x0000000d0c0d7223 */ /* 0x000fca000000000f */
[----:B------:R-:W-:Y:S01]  /*56b0*/  HMMA.16816.F32 R60, R16, R62, R112 ;  /* 0x0000003e103c723c */ /* 0x000fe20000001870 */
[----:B------:R-:W-:-:S07]  /*56c0*/  MOV R12, R9 ;  /* 0x00000009000c7202 */ /* 0x000fce0000000f00 */
[C---:B------:R-:W-:Y:S08]  /*56d0*/  HMMA.16816.F32 R92, R16.reuse, R70, R116 ;  /* 0x00000046105c723c */ /* 0x040ff00000001874 */
[C---:B------:R-:W-:Y:S08]  /*56e0*/  HMMA.16816.F32 R56, R16.reuse, R58, R96 ;  /* 0x0000003a1038723c */ /* 0x040ff00000001860 */
[C---:B------:R-:W-:Y:S08]  /*56f0*/  HMMA.16816.F32 R52, R16.reuse, R54, R20 ;  /* 0x000000361034723c */ /* 0x040ff00000001814 */
[C---:B------:R-:W-:Y:S08]  /*5700*/  HMMA.16816.F32 R72, R16.reuse, R74, R76 ;  /* 0x0000004a1048723c */ /* 0x040ff0000000184c */
[C---:B------:R-:W-:Y:S08]  /*5710*/  HMMA.16816.F32 R136, R16.reuse, R50, R136 ;  /* 0x000000321088723c */ /* 0x040ff00000001888 */
[----:B------:R-:W-:Y:S07]  /*5720*/  HMMA.16816.F32 R156, R16, R26, R156 ;  /* 0x0000001a109c723c */ /* 0x000fee000000189c */
[----:B------:R-:W-:-:S04]  /*5730*/  IMAD.MOV.U32 R17, RZ, RZ, 0x80 ;  /* 0x00000080ff117424 */ /* 0x000fc800078e00ff */
[C---:B------:R-:W-:Y:S02]  /*5740*/  IMAD R2, R17.reuse, c[0x0][0x1b4], R2 ;  /* 0x00006d0011027a24 */ /* 0x040fe400078e0202 */
[----:B------:R-:W-:Y:S01]  /*5750*/  IMAD R8, R17, c[0x0][0x1a4], R8 ;  /* 0x0000690011087a24 */ /* 0x000fe200078e0208 */
[----:B------:R-:W-:Y:S01]  /*5760*/  @P0 CALL.REL.NOINC `(.L_x_1) ;  /* 0x0000001000000944 */ /* 0x000fe20003c00000 */
[----:B------:R-:W-:Y:S05]  /*5770*/  BRA `(.L_x_2) ;  /* 0xffffc75000007947 */ /* 0x000fea000383ffff */
.L_x_1:
[----:B------:R-:W-:Y:S01]  /*5780*/  IMAD.MOV.U32 R3, RZ, RZ, R7 ;  /* 0x000000ffff037224 */ /* 0x000fe200078e0007 */
[----:B------:R-:W-:-:S04]  /*5790*/  MOV R2, R9 ;  /* 0x0000000900027202 */ /* 0x000fc80000000f00 */
.L_x_0:
[----:B------:R-:W0:Y:S01]  /*57a0*/  S2R R90, SR_TID.X ;  /* 0x00000000005a7919 */ /* 0x000e220000002100 */
[----:B--2---:R-:W-:Y:S01]  /*57b0*/  IMAD.MOV.U32 R15, RZ, RZ, R4 ;  /* 0x000000ffff0f7224 */ /* 0x004fe200078e0004 */
[----:B------:R-:W-:Y:S02]  /*57c0*/  MOV R14, R13 ;  /* 0x0000000d000e7202 */ /* 0x000fe40000000f00 */
[----:B------:R-:W1:Y:S01]  /*57d0*/  S2R R89, SR_CTAID.Y ;  /* 0x0000000000597919 */ /* 0x000e620000002600 */
[C---:B------:R-:W-:Y:S01]  /*57e0*/  FMUL R0, R15.reuse, 8388608 ;  /* 0x4b0000000f007820 */ /* 0x040fe20000400000 */
[----:B------:R-:W-:Y:S01]  /*57f0*/  FSETP.GEU.AND P2, PT, R15, 1.175494350822287508e-38, PT ;  /* 0x008000000f00780b */ /* 0x000fe20003f4e000 */
[C---:B------:R-:W-:Y:S01]  /*5800*/  FMUL R5, R14.reuse, 8388608 ;  /* 0x4b0000000e057820 */ /* 0x040fe20000400000 */
[----:B------:R-:W2:Y:S01]  /*5810*/  S2R R87, SR_CTAID.X ;  /* 0x0000000000577919 */ /* 0x000ea20000002500 */
[----:B------:R-:W-:-:S02]  /*5820*/  FSETP.GEU.AND P3, PT, R14, 1.175494350822287508e-38, PT ;  /* 0x008000000e00780b */ /* 0x000fc40003f6e000 */
[----:B------:R-:W-:Y:S01]  /*5830*/  FSEL R68, R0, R15, !P2 ;  /* 0x0000000f00447208 */ /* 0x000fe20005000000 */
[----:B------:R-:W3:Y:S01]  /*5840*/  S2R R16, SR_TID.X ;  /* 0x0000000000107919 */ /* 0x000ee20000002100 */
[----:B------:R-:W-:Y:S02]  /*5850*/  FSEL R69, R5, R14, !P3 ;  /* 0x0000000e05457208 */ /* 0x000fe40005800000 */
[----:B------:R-:W-:Y:S01]  /*5860*/  FSETP.GT.AND P1, PT, |R14|, 8.50705917302346158658e+37, PT ;  /* 0x7e8000000e00780b */ /* 0x000fe20003f24200 */
[----:B------:R-:W4:Y:S01]  /*5870*/  S2R R70, SR_TID.X ;  /* 0x0000000000467919 */ /* 0x000f220000002100 */
[----:B------:R-:W-:Y:S02]  /*5880*/  MOV R25, R56 ;  /* 0x0000003800197202 */ /* 0x000fe40000000f00 */
[----:B------:R-:W-:Y:S01]  /*5890*/  MOV R86, c[0x0][0x1c8] ;  /* 0x0000720000567a02 */ /* 0x000fe20000000f00 */
[----:B------:R-:W-:Y:S01]  /*58a0*/  BAR.SYNC.DEFER_BLOCKING 0x0 ;  /* 0x0000000000007b1d */ /* 0x000fe20000010000 */
[C---:B0-----:R-:W-:Y:S01]  /*58b0*/  IMAD.SHL.U32 R13, R90.reuse, 0x4, RZ ;  /* 0x000000045a0d7824 */ /* 0x041fe200078e00ff */
[----:B------:R-:W-:-:S02]  /*58c0*/  SHF.L.U32 R11, R90, 0x3, RZ ;  /* 0x000000035a0b7819 */ /* 0x000fc400000006ff */
[----:B------:R-:W-:-:S04]  /*58d0*/  SHF.R.U32.HI R4, RZ, 0x1, R90 ;  /* 0x00000001ff047819 */ /* 0x000fc8000001165a */
[----:B------:R-:W-:Y:S01]  /*58e0*/  @P1 FMUL R159, R159, 0.25 ;  /* 0x3e8000009f9f1820 */ /* 0x000fe20000400000 */
[----:B------:R-:W-:Y:S01]  /*58f0*/  LOP3.LUT R0, R11, 0x38, RZ, 0xc0, !PT ;  /* 0x000000380b007812 */ /* 0x000fe200078ec0ff */
[----:B------:R-:W-:Y:S01]  /*5900*/  @P1 FMUL R158, R158, 0.25 ;  /* 0x3e8000009e9e1820 */ /* 0x000fe20000400000 */
[----:B------:R-:W-:Y:S01]  /*5910*/  LOP3.LUT R6, R4, 0x4, RZ, 0xc0, !PT ;  /* 0x0000000404067812 */ /* 0x000fe200078ec0ff */
[----:B------:R-:W-:Y:S01]  /*5920*/  @P1 FMUL R139, R139, 0.25 ;  /* 0x3e8000008b8b1820 */ /* 0x000fe20000400000 */
[----:B------:R-:W-:Y:S01]  /*5930*/  LOP3.LUT R7, R13, 0x1c0, RZ, 0xc0, !PT ;  /* 0x000001c00d077812 */ /* 0x000fe200078ec0ff */
[----:B------:R-:W-:Y:S01]  /*5940*/  @P1 FMUL R138, R138, 0.25 ;  /* 0x3e8000008a8a1820 */ /* 0x000fe20000400000 */
[----:B------:R-:W-:Y:S01]  /*5950*/  IADD3 R4, R68, -0x3f3504f3, RZ ;  /* 0xc0cafb0d44047810 */ /* 0x000fe20007ffe0ff */
[----:B------:R-:W-:Y:S01]  /*5960*/  @P1 FMUL R75, R75, 0.25 ;  /* 0x3e8000004b4b1820 */ /* 0x000fe20000400000 */
[----:B------:R-:W-:Y:S01]  /*5970*/  IADD3 R0, R6, R0, R7 ;  /* 0x0000000006007210 */ /* 0x000fe20007ffe007 */
[----:B------:R-:W-:Y:S01]  /*5980*/  @P1 FMUL R74, R74, 0.25 ;  /* 0x3e8000004a4a1820 */ /* 0x000fe20000400000 */
[----:B------:R-:W-:Y:S01]  /*5990*/  SHF.L.U32 R6, R90, 0x9, RZ ;  /* 0x000000095a067819 */ /* 0x000fe200000006ff */
[----:B------:R-:W-:Y:S01]  /*59a0*/  @P1 FMUL R55, R55, 0.25 ;  /* 0x3e80000037371820 */ /* 0x000fe20000400000 */
[----:B------:R-:W-:Y:S01]  /*59b0*/  LOP3.LUT R5, R4, 0xff800000, RZ, 0xc0, !PT ;  /* 0xff80000004057812 */ /* 0x000fe200078ec0ff */
[----:B------:R-:W-:Y:S01]  /*59c0*/  @P1 FMUL R54, R54, 0.25 ;  /* 0x3e80000036361820 */ /* 0x000fe20000400000 */
[----:B------:R-:W-:Y:S01]  /*59d0*/  IADD3 R4, R69, -0x3f3504f3, RZ ;  /* 0xc0cafb0d45047810 */ /* 0x000fe20007ffe0ff */
[----:B------:R-:W-:Y:S01]  /*59e0*/  @P1 FMUL R59, R59, 0.25 ;  /* 0x3e8000003b3b1820 */ /* 0x000fe20000400000 */
[----:B------:R-:W-:Y:S01]  /*59f0*/  LOP3.LUT R88, R90, 0x7f, RZ, 0xc0, !PT ;  /* 0x0000007f5a587812 */ /* 0x000fe200078ec0ff */
[----:B------:R-:W-:Y:S01]  /*5a00*/  @P1 FMUL R58, R58, 0.25 ;  /* 0x3e8000003a3a1820 */ /* 0x000fe20000400000 */
[----:B------:R-:W-:Y:S01]  /*5a10*/  LOP3.LUT R9, R6, 0x3000, RZ, 0xc0, !PT ;  /* 0x0000300006097812 */ /* 0x000fe200078ec0ff */
[----:B-1----:R-:W-:Y:S01]  /*5a20*/  IMAD R6, R89, c[0x0][0x1c0], RZ ;  /* 0x0000700059067a24 */ /* 0x002fe200078e02ff */
[----:B------:R-:W-:Y:S01]  /*5a30*/  SHF.L.U32 R12, R90, 0x5, RZ ;  /* 0x000000055a0c7819 */ /* 0x000fe200000006ff */
[----:B--2---:R-:W-:Y:S01]  /*5a40*/  IMAD R87, R87, 0x80, R88 ;  /* 0x0000008057577824 */ /* 0x004fe200078e0258 */
[----:B------:R-:W-:Y:S01]  /*5a50*/  LOP3.LUT R8, R4, 0xff800000, RZ, 0xc0, !PT ;  /* 0xff80000004087812 */ /* 0x000fe200078ec0ff */
[C---:B------:R-:W-:Y:S01]  /*5a60*/  IMAD.HI R21, R6.reuse, 0x2, RZ ;  /* 0x0000000206157827 */ /* 0x040fe200078e02ff */
[----:B------:R-:W-:Y:S01]  /*5a70*/  SHF.L.U32 R20, R6, 0x1, RZ ;  /* 0x0000000106147819 */ /* 0x000fe200000006ff */
[----:B------:R-:W-:Y:S01]  /*5a80*/  I2F R7, R5 ;  /* 0x0000000500077306 */ /* 0x000fe20000201400 */
[----:B------:R-:W-:Y:S01]  /*5a90*/  LOP3.LUT R12, R9, 0x60, R12, 0xf8, !PT ;  /* 0x00000060090c7812 */ /* 0x000fe200078ef80c */
[----:B------:R-:W-:Y:S01]  /*5aa0*/  IMAD R10, R87, c[0x0][0x1c4], RZ ;  /* 0x00007100570a7a24 */ /* 0x000fe200078e02ff */
[----:B------:R-:W-:Y:S01]  /*5ab0*/  FSEL R6, RZ, -23, P3 ;  /* 0xc1b80000ff067808 */ /* 0x000fe20001800000 */
[----:B------:R-:W-:Y:S01]  /*5ac0*/  @P1 FMUL R95, R95, 0.25 ;  /* 0x3e8000005f5f1820 */ /* 0x000fe20000400000 */
[C---:B------:R-:W-:Y:S01]  /*5ad0*/  FSETP.GEU.AND P3, PT, |R14|.reuse, 1.175494350822287508e-38, PT ;  /* 0x008000000e00780b */ /* 0x040fe20003f6e200 */
[----:B------:R-:W-:Y:S01]  /*5ae0*/  @P1 FMUL R14, R14, 0.25 ;  /* 0x3e8000000e0e1820 */ /* 0x000fe20000400000 */
[----:B------:R-:W-:Y:S01]  /*5af0*/  LOP3.LUT R4, R11, 0x700, RZ, 0xc0, !PT ;  /* 0x000007000b047812 */ /* 0x000fe200078ec0ff */
[----:B------:R-:W0:Y:S01]  /*5b00*/  I2F R9, R8 ;  /* 0x0000000800097306 */ /* 0x000e220000201400 */
[----:B------:R-:W-:Y:S01]  /*5b10*/  SHF.L.U32 R11, R10, 0x1, RZ ;  /* 0x000000010a0b7819 */ /* 0x000fe200000006ff */
[----:B------:R-:W-:Y:S01]  /*5b20*/  @P1 FMUL R94, R94, 0.25 ;  /* 0x3e8000005e5e1820 */ /* 0x000fe20000400000 */
[----:B------:R-:W-:Y:S01]  /*5b30*/  LOP3.LUT R13, R4, 0x70, R13, 0xf8, !PT ;  /* 0x00000070040d7812 */ /* 0x000fe200078ef80d */
[----:B------:R-:W-:Y:S01]  /*5b40*/  IMAD.SHL.U32 R4, R90, 0x800, RZ ;  /* 0x000008005a047824 */ /* 0x000fe200078e00ff */
[----:B------:R-:W-:Y:S01]  /*5b50*/  IADD3 R20, P4, P5, R11, c[0x0][0x178], R20 ;  /* 0x00005e000b147a10 */ /* 0x000fe20007d9e014 */
[----:B------:R-:W-:Y:S01]  /*5b60*/  @P1 FMUL R63, R63, 0.25 ;  /* 0x3e8000003f3f1820 */ /* 0x000fe20000400000 */
[----:B---3--:R-:W-:Y:S01]  /*5b70*/  LOP3.LUT R16, R16, 0xff, RZ, 0xc0, !PT ;  /* 0x000000ff10107812 */ /* 0x008fe200078ec0ff */
[----:B------:R-:W-:Y:S01]  /*5b80*/  @P1 FMUL R62, R62, 0.25 ;  /* 0x3e8000003e3e1820 */ /* 0x000fe20000400000 */
[----:B------:R-:W-:Y:S01]  /*5b90*/  LOP3.LUT R11, R4, 0x3000, RZ, 0xc0, !PT ;  /* 0x00003000040b7812 */ /* 0x000fe200078ec0ff */
[----:B------:R-:W-:Y:S01]  /*5ba0*/  @!P3 FMUL R14, R14, 16777216 ;  /* 0x4b8000000e0eb820 */ /* 0x000fe20000400000 */
[----:B------:R-:W-:Y:S01]  /*5bb0*/  FSEL R4, RZ, -23, P2 ;  /* 0xc1b80000ff047808 */ /* 0x000fe20001000000 */
[----:B------:R-:W-:Y:S01]  /*5bc0*/  @P1 FMUL R67, R67, 0.25 ;  /* 0x3e80000043431820 */ /* 0x000fe20000400000 */
[C---:B------:R-:W-:Y:S01]  /*5bd0*/  FSETP.GT.AND P2, PT, |R15|.reuse, 8.50705917302346158658e+37, PT ;  /* 0x7e8000000f00780b */ /* 0x040fe20003f44200 */
[----:B------:R-:W-:Y:S01]  /*5be0*/  @P1 FMUL R66, R66, 0.25 ;  /* 0x3e80000042421820 */ /* 0x000fe20000400000 */
[----:B------:R-:W-:Y:S01]  /*5bf0*/  FSETP.GEU.AND P1, PT, |R15|, 1.175494350822287508e-38, PT ;  /* 0x008000000f00780b */ /* 0x000fe20003f2e200 */
[----:B0-----:R-:W-:Y:S01]  /*5c00*/  FFMA.FTZ R9, R9, 1.1920928955078125e-07, R6 ;  /* 0x3400000009097823 */ /* 0x001fe20000010006 */
[----:B------:R-:W-:Y:S01]  /*5c10*/  LEA R56, R16, R11, 0x4 ;  /* 0x0000000b10387211 */ /* 0x000fe200078e20ff */
[----:B------:R-:W0:Y:S01]  /*5c20*/  MUFU.RCP R6, R14 ;  /* 0x0000000e00067308 */ /* 0x000e220000001000 */
[----:B------:R-:W-:Y:S01]  /*5c30*/  IMAD.HI R10, R10, 0x2, RZ ;  /* 0x000000020a0a7827 */ /* 0x000fe200078e02ff */
[----:B------:R-:W-:-:S02]  /*5c40*/  LOP3.LUT R43, R12, R13, RZ, 0x3c, !PT ;  /* 0x0000000d0c2b7212 */ /* 0x000fc400078e3cff */
[----:B------:R-:W-:Y:S01]  /*5c50*/  IADD3 R5, R68, -R5, RZ ;  /* 0x8000000544057210 */ /* 0x000fe20007ffe0ff */
[----:B------:R-:W-:Y:S01]  /*5c60*/  @!P3 FMUL R159, R159, 16777216 ;  /* 0x4b8000009f9fb820 */ /* 0x000fe20000400000 */
[----:B------:R-:W-:Y:S01]  /*5c70*/  IADD3.X R21, R10, c[0x0][0x17c], R21, P4, P5 ;  /* 0x00005f000a157a10 */ /* 0x000fe200027ea415 */
[----:B------:R-:W-:Y:S01]  /*5c80*/  @!P3 FMUL R158, R158, 16777216 ;  /* 0x4b8000009e9eb820 */ /* 0x000fe20000400000 */
[----:B----4-:R-:W-:Y:S01]  /*5c90*/  SHF.R.U32.HI R70, RZ, 0x7, R70 ;  /* 0x00000007ff467819 */ /* 0x010fe20000011646 */
[----:B------:R-:W-:Y:S01]  /*5ca0*/  @P2 FMUL R15, R15, 0.25 ;  /* 0x3e8000000f0f2820 */ /* 0x000fe20000400000 */
[----:B------:R-:W-:Y:S01]  /*5cb0*/  LOP3.LUT P0, RZ, R90, 0x80, RZ, 0xc0, !PT ;  /* 0x000000805aff7812 */ /* 0x000fe2000780c0ff */
[----:B------:R-:W-:Y:S01]  /*5cc0*/  @!P3 FMUL R139, R139, 16777216 ;  /* 0x4b8000008b8bb820 */ /* 0x000fe20000400000 */
[----:B------:R-:W-:Y:S01]  /*5cd0*/  SGXT.U32 R70, R70, 0x1 ;  /* 0x000000014646781a */ /* 0x000fe20000000000 */
[----:B------:R-:W-:Y:S02]  /*5ce0*/  @!P3 FMUL R138, R138, 16777216 ;  /* 0x4b8000008a8ab820 */ /* 0x000fe40000400000 */
[----:B------:R-:W-:-:S02]  /*5cf0*/  @!P3 FMUL R75, R75, 16777216 ;  /* 0x4b8000004b4bb820 */ /* 0x000fc40000400000 */
[----:B------:R-:W-:Y:S02]  /*5d00*/  @!P3 FMUL R74, R74, 16777216 ;  /* 0x4b8000004a4ab820 */ /* 0x000fe40000400000 */
[----:B------:R-:W-:Y:S02]  /*5d10*/  @!P3 FMUL R55, R55, 16777216 ;  /* 0x4b8000003737b820 */ /* 0x000fe40000400000 */
[----:B------:R-:W-:Y:S02]  /*5d20*/  @!P3 FMUL R54, R54, 16777216 ;  /* 0x4b8000003636b820 */ /* 0x000fe40000400000 */
[----:B------:R-:W-:Y:S02]  /*5d30*/  @!P3 FMUL R59, R59, 16777216 ;  /* 0x4b8000003b3bb820 */ /* 0x000fe40000400000 */
[----:B------:R-:W-:Y:S02]  /*5d40*/  @!P3 FMUL R58, R58, 16777216 ;  /* 0x4b8000003a3ab820 */ /* 0x000fe40000400000 */
[----:B------:R-:W-:-:S02]  /*5d50*/  @!P3 FMUL R95, R95, 16777216 ;  /* 0x4b8000005f5fb820 */ /* 0x000fc40000400000 */
[----:B------:R-:W-:Y:S02]  /*5d60*/  @!P3 FMUL R94, R94, 16777216 ;  /* 0x4b8000005e5eb820 */ /* 0x000fe40000400000 */
[----:B------:R-:W-:Y:S02]  /*5d70*/  @!P3 FMUL R63, R63, 16777216 ;  /* 0x4b8000003f3fb820 */ /* 0x000fe40000400000 */
[----:B------:R-:W-:Y:S02]  /*5d80*/  @!P3 FMUL R62, R62, 16777216 ;  /* 0x4b8000003e3eb820 */ /* 0x000fe40000400000 */
[----:B------:R-:W-:Y:S02]  /*5d90*/  @!P3 FMUL R67, R67, 16777216 ;  /* 0x4b8000004343b820 */ /* 0x000fe40000400000 */
[----:B------:R-:W-:Y:S01]  /*5da0*/  @!P3 FMUL R66, R66, 16777216 ;  /* 0x4b8000004242b820 */ /* 0x000fe20000400000 */
[----:B------:R-:W-:Y:S01]  /*5db0*/  ISETP.GE.U32.AND P3, PT, R69, 0x7f800000, PT ;  /* 0x7f8000004500780c */ /* 0x000fe20003f66070 */
[----:B------:R-:W-:-:S02]  /*5dc0*/  @!P1 FMUL R15, R15, 16777216 ;  /* 0x4b8000000f0f9820 */ /* 0x000fc40000400000 */
[C---:B0-----:R-:W-:Y:S02]  /*5dd0*/  FMUL R10, R6.reuse, R159 ;  /* 0x0000009f060a7220 */ /* 0x041fe40000400000 */
[C---:B------:R-:W-:Y:S02]  /*5de0*/  FMUL R11, R6.reuse, R158 ;  /* 0x0000009e060b7220 */ /* 0x040fe40000400000 */
[C---:B------:R-:W-:Y:S02]  /*5df0*/  FMUL R13, R6.reuse, R139 ;  /* 0x0000008b060d7220 */ /* 0x040fe40000400000 */
[C---:B------:R-:W-:Y:S02]  /*5e00*/  FMUL R14, R6.reuse, R138 ;  /* 0x0000008a060e7220 */ /* 0x040fe40000400000 */
[C---:B------:R-:W-:Y:S02]  /*5e10*/  FMUL R17, R6.reuse, R75 ;  /* 0x0000004b06117220 */ /* 0x040fe40000400000 */
[----:B------:R-:W-:-:S02]  /*5e20*/  FMUL R18, R6, R74 ;  /* 0x0000004a06127220 */ /* 0x000fc40000400000 */
[----:B------:R-:W-:Y:S01]  /*5e30*/  FMUL R24, R6, R55 ;  /* 0x0000003706187220 */ /* 0x000fe20000400000 */
[----:B------:R-:W-:Y:S01]  /*5e40*/  F2FP.PACK_AB R55, R10, R13 ;  /* 0x0000000d0a37723e */ /* 0x000fe200000000ff */
[C---:B------:R-:W-:Y:S02]  /*5e50*/  FMUL R23, R6.reuse, R54 ;  /* 0x0000003606177220 */ /* 0x040fe40000400000 */
[C---:B------:R-:W-:Y:S01]  /*5e60*/  FMUL R27, R6.reuse, R59 ;  /* 0x0000003b061b7220 */ /* 0x040fe20000400000 */
[----:B------:R-:W-:Y:S01]  /*5e70*/  F2FP.PACK_AB R54, R17, R24 ;  /* 0x000000181136723e */ /* 0x000fe200000000ff */
[C---:B------:R-:W-:Y:S02]  /*5e80*/  FMUL R28, R6.reuse, R58 ;  /* 0x0000003a061c7220 */ /* 0x040fe40000400000 */
[C---:B------:R-:W-:Y:S02]  /*5e90*/  FMUL R32, R6.reuse, R95 ;  /* 0x0000005f06207220 */ /* 0x040fe40000400000 */
[----:B------:R-:W-:-:S02]  /*5ea0*/  FMUL R31, R6, R94 ;  /* 0x0000005e061f7220 */ /* 0x000fc40000400000 */
[C---:B------:R-:W-:Y:S02]  /*5eb0*/  FMUL R35, R6.reuse, R63 ;  /* 0x0000003f06237220 */ /* 0x040fe40000400000 */
[C---:B------:R-:W-:Y:S02]  /*5ec0*/  FMUL R36, R6.reuse, R62 ;  /* 0x0000003e06247220 */ /* 0x040fe40000400000 */
[C---:B------:R-:W-:Y:S02]  /*5ed0*/  FMUL R40, R6.reuse, R67 ;  /* 0x0000004306287220 */ /* 0x040fe40000400000 */
[----:B------:R-:W-:Y:S02]  /*5ee0*/  FMUL R39, R6, R66 ;  /* 0x0000004206277220 */ /* 0x000fe40000400000 */
[----:B------:R-:W0:Y:S01]  /*5ef0*/  MUFU.RCP R6, R15 ;  /* 0x0000000f00067308 */ /* 0x000e220000001000 */
[----:B------:R-:W-:Y:S02]  /*5f00*/  @P2 FMUL R73, R73, 0.25 ;  /* 0x3e80000049492820 */ /* 0x000fe40000400000 */
[----:B------:R-:W-:Y:S01]  /*5f10*/  @P2 FMUL R53, R53, 0.25 ;  /* 0x3e80000035352820 */ /* 0x000fe20000400000 */
[----:B------:R-:W-:Y:S01]  /*5f20*/  F2FP.PACK_AB R36, R36, R39 ;  /* 0x000000272424723e */ /* 0x000fe200000000ff */
[----:B------:R-:W-:Y:S01]  /*5f30*/  @!P1 FMUL R73, R73, 16777216 ;  /* 0x4b80000049499820 */ /* 0x000fe20000400000 */
[----:B------:R-:W-:Y:S01]  /*5f40*/  F2FP.PACK_AB R39, R11, R14 ;  /* 0x0000000e0b27723e */ /* 0x000fe200000000ff */
[----:B------:R-:W-:-:S02]  /*5f50*/  @!P1 FMUL R53, R53, 16777216 ;  /* 0x4b80000035359820 */ /* 0x000fc40000400000 */
[----:B------:R-:W-:Y:S02]  /*5f60*/  @P2 FMUL R25, R25, 0.25 ;  /* 0x3e80000019192820 */ /* 0x000fe40000400000 */
[----:B------:R-:W-:Y:S02]  /*5f70*/  @P2 FMUL R157, R157, 0.25 ;  /* 0x3e8000009d9d2820 */ /* 0x000fe40000400000 */
[----:B------:R-:W-:Y:S02]  /*5f80*/  @P2 FMUL R156, R156, 0.25 ;  /* 0x3e8000009c9c2820 */ /* 0x000fe40000400000 */
[----:B------:R-:W-:Y:S02]  /*5f90*/  @P2 FMUL R137, R137, 0.25 ;  /* 0x3e80000089892820 */ /* 0x000fe40000400000 */
[C---:B0-----:R-:W-:Y:S02]  /*5fa0*/  FMUL R19, R6.reuse, R73 ;  /* 0x0000004906137220 */ /* 0x041fe40000400000 */
[----:B------:R-:W-:Y:S01]  /*5fb0*/  FMUL R26, R6, R53 ;  /* 0x00000035061a7220 */ /* 0x000fe20000400000 */
[----:B------:R-:W-:Y:S01]  /*5fc0*/  F2FP.PACK_AB R53, R27, R32 ;  /* 0x000000201b35723e */ /* 0x000fe200000000ff */
[----:B------:R-:W-:-:S02]  /*5fd0*/  @P2 FMUL R136, R136, 0.25 ;  /* 0x3e80000088882820 */ /* 0x000fc40000400000 */
[----:B------:R-:W-:Y:S01]  /*5fe0*/  @P2 FMUL R72, R72, 0.25 ;  /* 0x3e80000048482820 */ /* 0x000fe20000400000 */
[----:B------:R-:W-:Y:S01]  /*5ff0*/  F2FP.PACK_AB R50, R19, R26 ;  /* 0x0000001a1332723e */ /* 0x000fe200000000ff */
[----:B------:R-:W-:Y:S01]  /*6000*/  @P2 FMUL R52, R52, 0.25 ;  /* 0x3e80000034342820 */ /* 0x000fe20000400000 */
[----:B------:R-:W-:Y:S01]  /*6010*/  MOV R19, 0x3dc6b27f ;  /* 0x3dc6b27f00137802 */ /* 0x000fe20000000f00 */
[----:B------:R-:W-:Y:S02]  /*6020*/  @P2 FMUL R57, R57, 0.25 ;  /* 0x3e80000039392820 */ /* 0x000fe40000400000 */
[----:B------:R-:W-:Y:S02]  /*6030*/  @P2 FMUL R93, R93, 0.25 ;  /* 0x3e8000005d5d2820 */ /* 0x000fe40000400000 */
[----:B------:R-:W-:Y:S02]  /*6040*/  @P2 FMUL R92, R92, 0.25 ;  /* 0x3e8000005c5c2820 */ /* 0x000fe40000400000 */
[----:B------:R-:W-:-:S02]  /*6050*/  @P2 FMUL R61, R61, 0.25 ;  /* 0x3e8000003d3d2820 */ /* 0x000fc40000400000 */
[----:B------:R-:W-:Y:S02]  /*6060*/  @P2 FMUL R60, R60, 0.25 ;  /* 0x3e8000003c3c2820 */ /* 0x000fe40000400000 */
[----:B------:R-:W-:Y:S02]  /*6070*/  @P2 FMUL R65, R65, 0.25 ;  /* 0x3e80000041412820 */ /* 0x000fe40000400000 */
[----:B------:R-:W-:Y:S01]  /*6080*/  @P2 FMUL R64, R64, 0.25 ;  /* 0x3e80000040402820 */ /* 0x000fe20000400000 */
[----:B------:R-:W-:Y:S01]  /*6090*/  ISETP.GE.U32.AND P2, PT, R68, 0x7f800000, PT ;  /* 0x7f8000004400780c */ /* 0x000fe20003f46070 */
[----:B------:R-:W-:Y:S02]  /*60a0*/  @!P1 FMUL R25, R25, 16777216 ;  /* 0x4b80000019199820 */ /* 0x000fe40000400000 */
        /* <DEDUP_REMOVED lines=13> */
[----:B------:R-:W-:Y:S01]  /*6180*/  FSETP.NEU.AND P1, PT, R68, RZ, PT ;  /* 0x000000ff4400720b */ /* 0x000fe20003f2d000 */
[----:B------:R-:W-:-:S02]  /*6190*/  FADD R5, R5, -1 ;  /* 0xbf80000005057421 */ /* 0x000fc40000000000 */
[----:B------:R-:W-:Y:S02]  /*61a0*/  FFMA.FTZ R4, R7, 1.1920928955078125e-07, R4 ;  /* 0x3400000007047823 */ /* 0x000fe40000010004 */
[C---:B------:R-:W-:Y:S02]  /*61b0*/  FMUL R30, R6.reuse, R25 ;  /* 0x00000019061e7220 */ /* 0x040fe40000400000 */
[C---:B------:R-:W-:Y:S02]  /*61c0*/  FMUL R7, R6.reuse, R157 ;  /* 0x0000009d06077220 */ /* 0x040fe40000400000 */
[C---:B------:R-:W-:Y:S02]  /*61d0*/  FMUL R12, R6.reuse, R156 ;  /* 0x0000009c060c7220 */ /* 0x040fe40000400000 */
[C---:B------:R-:W-:Y:S02]  /*61e0*/  FMUL R16, R6.reuse, R137 ;  /* 0x0000008906107220 */ /* 0x040fe40000400000 */
[----:B------:R-:W-:-:S02]  /*61f0*/  FMUL R15, R6, R136 ;  /* 0x00000088060f7220 */ /* 0x000fc40000400000 */
[C---:B------:R-:W-:Y:S01]  /*6200*/  FMUL R22, R6.reuse, R72 ;  /* 0x0000004806167220 */ /* 0x040fe20000400000 */
[----:B------:R-:W-:Y:S01]  /*6210*/  F2FP.PACK_AB R51, R7, R16 ;  /* 0x000000100733723e */ /* 0x000fe200000000ff */
[----:B------:R-:W-:Y:S01]  /*6220*/  FMUL R29, R6, R57 ;  /* 0x00000039061d7220 */ /* 0x000fe20000400000 */
[----:B------:R-:W-:Y:S01]  /*6230*/  F2FP.PACK_AB R47, R12, R15 ;  /* 0x0000000f0c2f723e */ /* 0x000fe200000000ff */
[C---:B------:R-:W-:Y:S02]  /*6240*/  FMUL R37, R6.reuse, R61 ;  /* 0x0000003d06257220 */ /* 0x040fe40000400000 */
[C---:B------:R-:W-:Y:S02]  /*6250*/  FMUL R38, R6.reuse, R60 ;  /* 0x0000003c06267220 */ /* 0x040fe40000400000 */
[C---:B------:R-:W-:Y:S02]  /*6260*/  FMUL R41, R6.reuse, R64 ;  /* 0x0000004006297220 */ /* 0x040fe40000400000 */
[----:B------:R-:W-:-:S02]  /*6270*/  FMUL R42, R6, R65 ;  /* 0x00000041062a7220 */ /* 0x000fc40000400000 */
[----:B------:R-:W-:Y:S01]  /*6280*/  FMUL R33, R6, R92 ;  /* 0x0000005c06217220 */ /* 0x000fe20000400000 */
[----:B------:R-:W-:Y:S01]  /*6290*/  F2FP.PACK_AB R44, R38, R41 ;  /* 0x00000029262c723e */ /* 0x000fe200000000ff */
[C---:B------:R-:W-:Y:S01]  /*62a0*/  FMUL R34, R6.reuse, R93 ;  /* 0x0000005d06227220 */ /* 0x040fe20000400000 */
[----:B------:R-:W-:Y:S01]  /*62b0*/  F2FP.PACK_AB R48, R37, R42 ;  /* 0x0000002a2530723e */ /* 0x000fe200000000ff */
[----:B------:R-:W-:Y:S01]  /*62c0*/  FMUL R25, R6, R52 ;  /* 0x0000003406197220 */ /* 0x000fe20000400000 */
[----:B------:R-:W-:Y:S01]  /*62d0*/  F2FP.PACK_AB R45, R30, R33 ;  /* 0x000000211e2d723e */ /* 0x000fe200000000ff */
[----:B------:R-:W-:Y:S01]  /*62e0*/  FFMA.FTZ R6, R5, R19, -0.16845393180847167969 ;  /* 0xbe2c7f3005067423 */ /* 0x000fe20000010013 */
[----:B------:R-:W-:Y:S01]  /*62f0*/  F2FP.PACK_AB R49, R29, R34 ;  /* 0x000000221d31723e */ /* 0x000fe200000000ff */
[----:B------:R-:W-:Y:S01]  /*6300*/  IMAD R12, R70, c[0x0][0x1c8], RZ ;  /* 0x00007200460c7a24 */ /* 0x000fe200078e02ff */
[----:B------:R-:W-:Y:S01]  /*6310*/  F2FP.PACK_AB R46, R22, R25 ;  /* 0x00000019162e723e */ /* 0x000fe200000000ff */
[----:B------:R-:W-:Y:S01]  /*6320*/  FFMA.FTZ R6, R5, R6, 0.1716887056827545166 ;  /* 0x3e2fcf2a05067423 */ /* 0x000fe20000010006 */
[----:B------:R-:W-:Y:S01]  /*6330*/  F2FP.PACK_AB R52, R35, R40 ;  /* 0x000000282334723e */ /* 0x000fe200000000ff */
[----:B------:R-:W-:Y:S01]  /*6340*/  IMAD.IADD R8, R69, 0x1, -R8 ;  /* 0x0000000145087824 */ /* 0x000fe200078e0a08 */
[----:B------:R-:W-:Y:S01]  /*6350*/  F2FP.PACK_AB R37, R28, R31 ;  /* 0x0000001f1c25723e */ /* 0x000fe200000000ff */
[C---:B------:R-:W-:Y:S01]  /*6360*/  FFMA.FTZ R6, R5.reuse, R6, -0.17900948226451873779 ;  /* 0xbe374e4305067423 */ /* 0x040fe20000010006 */
[----:B------:R-:W-:Y:S01]  /*6370*/  F2FP.PACK_AB R38, R18, R23 ;  /* 0x000000171226723e */ /* 0x000fe200000000ff */
[----:B------:R-:W-:Y:S01]  /*6380*/  IMAD R15, R86, 0x2, R12 ;  /* 0x00000002560f7824 */ /* 0x000fe200078e020c */
[----:B------:R-:W-:Y:S01]  /*6390*/  STS.128 [R43], R44 ;  /* 0x0000002c2b007388 */ /* 0x000fe20000000c00 */
[----:B------:R-:W-:-:S02]  /*63a0*/  FFMA.FTZ R6, R5, R6, 0.20512372255325317383 ;  /* 0x3e520bf405067423 */ /* 0x000fc40000010006 */
[----:B------:R-:W-:Y:S01]  /*63b0*/  FADD R8, R8, -1 ;  /* 0xbf80000008087421 */ /* 0x000fe20000000000 */
[----:B------:R-:W-:Y:S01]  /*63c0*/  LEA R11, R86, R15, 0x1 ;  /* 0x0000000f560b7211 */ /* 0x000fe200078e08ff */
[C---:B------:R-:W-:Y:S01]  /*63d0*/  FFMA.FTZ R6, R5.reuse, R6, -0.24046532809734344482 ;  /* 0xbe763c8b05067423 */ /* 0x040fe20000010006 */
[----:B------:R0:W-:Y:S01]  /*63e0*/  STS.128 [R43+0x800], R48 ;  /* 0x000800302b007388 */ /* 0x0001e20000000c00 */
[----:B------:R-:W-:Y:S01]  /*63f0*/  FFMA.FTZ R7, R8, R19, -0.16845393180847167969 ;  /* 0xbe2c7f3008077423 */ /* 0x000fe20000010013 */
[----:B------:R-:W-:Y:S01]  /*6400*/  LEA R10, R86, R11, 0x1 ;  /* 0x0000000b560a7211 */ /* 0x000fe200078e08ff */
[----:B------:R-:W-:Y:S01]  /*6410*/  FFMA.FTZ R6, R5, R6, 0.28857114911079406738 ;  /* 0x3e93bf9905067423 */ /* 0x000fe20000010006 */
[----:B------:R1:W-:Y:S01]  /*6420*/  STS.128 [R43+0x80], R36 ;  /* 0x000080242b007388 */ /* 0x0003e20000000c00 */
[----:B------:R-:W-:Y:S01]  /*6430*/  FFMA.FTZ R7, R8, R7, 0.1716887056827545166 ;  /* 0x3e2fcf2a08077423 */ /* 0x000fe20000010007 */
[----:B------:R-:W-:Y:S01]  /*6440*/  LEA R24, P4, R15, R20, 0x1 ;  /* 0x000000140f187211 */ /* 0x000fe200078808ff */
[----:B------:R-:W-:Y:S01]  /*6450*/  FFMA.FTZ R6, R5, R6, -0.36067417263984680176 ;  /* 0xbeb8aa4905067423 */ /* 0x000fe20000010006 */
[----:B------:R2:W-:Y:S01]  /*6460*/  STS.128 [R43+0x880], R52 ;  /* 0x000880342b007388 */ /* 0x0005e20000000c00 */
[----:B------:R-:W-:-:S03]  /*6470*/  IMAD R13, R86, 0x2, R10 ;  /* 0x00000002560d7824 */ /* 0x000fc600078e020a */
[----:B------:R-:W-:Y:S01]  /*6480*/  BAR.SYNC.DEFER_BLOCKING 0x0 ;  /* 0x0000000000007b1d */ /* 0x000fe20000010000 */
[----:B------:R-:W-:Y:S01]  /*6490*/  FFMA.FTZ R6, R5, R6, 0.48089820146560668945 ;  /* 0x3ef6384a05067423 */ /* 0x000fe20000010006 */
[----:B------:R-:W-:Y:S01]  /*64a0*/  LEA R14, R86, R13, 0x1 ;  /* 0x0000000d560e7211 */ /* 0x000fe200078e08ff */
[----:B------:R-:W-:Y:S01]  /*64b0*/  FFMA.FTZ R7, R8, R7, -0.17900948226451873779 ;  /* 0xbe374e4308077423 */ /* 0x000fe20000010007 */
[----:B------:R-:W-:Y:S01]  /*64c0*/  LEA R26, P5, R11, R20, 0x1 ;  /* 0x000000140b1a7211 */ /* 0x000fe200078a08ff */
[----:B------:R-:W-:Y:S01]  /*64d0*/  FFMA.FTZ R6, R5, R6, -0.72134751081466674805 ;  /* 0xbf38aa3b05067423 */ /* 0x000fe20000010006 */
[----:B------:R-:W-:Y:S01]  /*64e0*/  LEA R16, R86, R14, 0x1 ;  /* 0x0000000e56107211 */ /* 0x000fe200078e08ff */
[----:B------:R-:W-:Y:S01]  /*64f0*/  FFMA.FTZ R7, R8, R7, 0.20512372255325317383 ;  /* 0x3e520bf408077423 */ /* 0x000fe20000010007 */
[----:B------:R-:W-:Y:S01]  /*6500*/  LEA.HI.X.SX32 R25, R15, R21, 0x1, P4 ;  /* 0x000000150f197211 */ /* 0x000fe200020f0eff */
[----:B------:R-:W-:Y:S01]  /*6510*/  FMUL R6, R5, R6 ;  /* 0x0000000605067220 */ /* 0x000fe20000400000 */
[----:B------:R-:W-:Y:S01]  /*6520*/  LEA R32, P4, R14, R20, 0x1 ;  /* 0x000000140e207211 */ /* 0x000fe200078808ff */
[----:B------:R-:W-:Y:S01]  /*6530*/  FFMA.FTZ R7, R8, R7, -0.24046532809734344482 ;  /* 0xbe763c8b08077423 */ /* 0x000fe20000010007 */
[----:B------:R-:W-:Y:S01]  /*6540*/  LEA.HI.X.SX32 R27, R11, R21, 0x1, P5 ;  /* 0x000000150b1b7211 */ /* 0x000fe200028f0eff */
[C---:B------:R-:W-:Y:S01]  /*6550*/  FMUL R6, R5.reuse, R6 ;  /* 0x0000000605067220 */ /* 0x040fe20000400000 */
[----:B------:R-:W-:Y:S01]  /*6560*/  LEA R34, P5, R16, R20, 0x1 ;  /* 0x0000001410227211 */ /* 0x000fe200078a08ff */
[----:B------:R-:W-:Y:S01]  /*6570*/  FFMA.FTZ R7, R8, R7, 0.28857114911079406738 ;  /* 0x3e93bf9908077423 */ /* 0x000fe20000010007 */
[----:B0-----:R-:W-:Y:S01]  /*6580*/  LOP3.LUT R48, R56, 0x20, RZ, 0x3c, !PT ;  /* 0x0000002038307812 */ /* 0x001fe200078e3cff */
[----:B------:R-:W-:Y:S01]  /*6590*/  FFMA.FTZ R5, R5, 1.4426950216293334961, R6 ;  /* 0x3fb8aa3b05057823 */ /* 0x000fe20000010006 */
[-C--:B------:R-:W-:Y:S01]  /*65a0*/  LEA.HI.X.SX32 R33, R14, R21.reuse, 0x1, P4 ;  /* 0x000000150e217211 */ /* 0x080fe200020f0eff */
[----:B------:R-:W-:Y:S01]  /*65b0*/  IMAD R6, R86, 0x2, R16 ;  /* 0x0000000256067824 */ /* 0x000fe200078e0210 */
[----:B------:R-:W-:Y:S01]  /*65c0*/  LEA.HI.X.SX32 R35, R16, R21, 0x1, P5 ;  /* 0x0000001510237211 */ /* 0x000fe200028f0eff */
[----:B------:R-:W-:-:S02]  /*65d0*/  FFMA.FTZ R7, R8, R7, -0.36067417263984680176 ;  /* 0xbeb8aa4908077423 */ /* 0x000fc40000010007 */
[----:B------:R-:W-:Y:S01]  /*65e0*/  FADD R84, R4, R5 ;  /* 0x0000000504547221 */ /* 0x000fe20000000000 */
[----:B------:R-:W-:Y:S01]  /*65f0*/  LEA R4, R86, R6, 0x1 ;  /* 0x0000000656047211 */ /* 0x000fe200078e08ff */
[----:B------:R-:W-:Y:S01]  /*6600*/  FFMA.FTZ R7, R8, R7, 0.48089820146560668945 ;  /* 0x3ef6384a08077423 */ /* 0x000fe20000010007 */
[----:B------:R-:W-:Y:S01]  /*6610*/  @P2 MOV R5, 0x7f800000 ;  /* 0x7f80000000052802 */ /* 0x000fe20000000f00 */
[----:B------:R-:W0:Y:S01]  /*6620*/  LDS.128 R16, [R56] ;  /* 0x0000000038107984 */ /* 0x000e220000000c00 */
[----:B------:R-:W-:Y:S01]  /*6630*/  LEA R41, R86, R4, 0x1 ;  /* 0x0000000456297211 */ /* 0x000fe200078e08ff */
[----:B------:R-:W-:Y:S01]  /*6640*/  FFMA.FTZ R7, R8, R7, -0.72134751081466674805 ;  /* 0xbf38aa3b08077423 */ /* 0x000fe20000010007 */
[----:B-1----:R-:W-:Y:S01]  /*6650*/  LEA R38, P4, R4, R20, 0x1 ;  /* 0x0000001404267211 */ /* 0x002fe200078808ff */
[----:B------:R-:W-:Y:S01]  /*6660*/  @P2 FFMA.FTZ R84, R68, R5, +INF ;  /* 0x7f80000044542423 */ /* 0x000fe20000010005 */
[----:B--2---:R-:W-:Y:S01]  /*6670*/  LEA R43, R86, R41, 0x1 ;  /* 0x00000029562b7211 */ /* 0x004fe200078e08ff */
[----:B------:R-:W-:Y:S01]  /*6680*/  FMUL R7, R8, R7 ;  /* 0x0000000708077220 */ /* 0x000fe20000400000 */
[----:B------:R-:W-:Y:S01]  /*6690*/  LOP3.LUT R5, R56, 0x60, RZ, 0x3c, !PT ;  /* 0x0000006038057812 */ /* 0x000fe200078e3cff */
[----:B------:R-:W-:Y:S01]  /*66a0*/  IMAD.SHL.U32 R88, R90, 0x2, RZ ;  /* 0x000000025a587824 */ /* 0x000fe200078e00ff */
[----:B------:R-:W-:Y:S01]  /*66b0*/  LEA.HI.X.SX32 R39, R4, R21, 0x1, P4 ;  /* 0x0000001504277211 */ /* 0x000fe200020f0eff */
[----:B------:R-:W-:Y:S01]  /*66c0*/  IMAD R45, R86, 0x2, R43 ;  /* 0x00000002562d7824 */ /* 0x000fe200078e022b */
[----:B------:R-:W-:Y:S01]  /*66d0*/  FSETP.NEU.AND P2, PT, R69, RZ, PT ;  /* 0x000000ff4500720b */ /* 0x000fe20003f4d000 */
[----:B------:R-:W-:Y:S01]  /*66e0*/  FMUL R7, R8, R7 ;  /* 0x0000000708077220 */ /* 0x000fe20000400000 */
[----:B------:R-:W-:-:S02]  /*66f0*/  FSEL R84, R84, -INF , P1 ;  /* 0xff80000054547808 */ /* 0x000fc40000800000 */
[----:B------:R-:W-:Y:S01]  /*6700*/  LEA R47, R86, R45, 0x1 ;  /* 0x0000002d562f7211 */ /* 0x000fe200078e08ff */
[----:B------:R-:W-:Y:S01]  /*6710*/  FFMA.FTZ R8, R8, 1.4426950216293334961, R7 ;  /* 0x3fb8aa3b08087823 */ /* 0x000fe20000010007 */
[-C--:B------:R-:W-:Y:S01]  /*6720*/  LEA R44, P4, R45, R20.reuse, 0x1 ;  /* 0x000000142d2c7211 */ /* 0x080fe200078808ff */
[----:B------:R-:W-:Y:S01]  /*6730*/  FFMA R84, R84, 0.69314718246459960938, R3 ;  /* 0x3f31721854547823 */ /* 0x000fe20000000003 */
[C---:B------:R-:W-:Y:S01]  /*6740*/  LEA R49, R86.reuse, R47, 0x1 ;  /* 0x0000002f56317211 */ /* 0x040fe200078e08ff */
[----:B------:R-:W-:Y:S01]  /*6750*/  FADD R85, R9, R8 ;  /* 0x0000000809557221 */ /* 0x000fe20000000000 */
[----:B------:R-:W-:Y:S01]  /*6760*/  LEA R46, P5, R47, R20, 0x1 ;  /* 0x000000142f2e7211 */ /* 0x000fe200078a08ff */
[----:B------:R-:W-:Y:S01]  /*6770*/  @P3 IMAD.MOV.U32 R8, RZ, RZ, 0x7f800000 ;  /* 0x7f800000ff083424 */ /* 0x000fe200078e00ff */
[-C--:B------:R-:W-:Y:S01]  /*6780*/  LEA.HI.X.SX32 R45, R45, R21.reuse, 0x1, P4 ;  /* 0x000000152d2d7211 */ /* 0x080fe200020f0eff */
[----:B------:R-:W-:Y:S01]  /*6790*/  IMAD R51, R86, 0x2, R49 ;  /* 0x0000000256337824 */ /* 0x000fe200078e0231 */
[----:B------:R-:W-:Y:S01]  /*67a0*/  LEA.HI.X.SX32 R47, R47, R21, 0x1, P5 ;  /* 0x000000152f2f7211 */ /* 0x000fe200028f0eff */
[----:B------:R-:W-:Y:S01]  /*67b0*/  @P3 FFMA.FTZ R85, R69, R8, +INF ;  /* 0x7f80000045553423 */ /* 0x000fe20000010008 */
[----:B------:R-:W-:-:S02]  /*67c0*/  LEA R22, P3, R12, R20, 0x1 ;  /* 0x000000140c167211 */ /* 0x000fc400078608ff */
[----:B------:R-:W-:Y:S02]  /*67d0*/  LEA R53, R86, R51, 0x1 ;  /* 0x0000003356357211 */ /* 0x000fe400078e08ff */
[----:B------:R-:W-:Y:S02]  /*67e0*/  LEA.HI.X.SX32 R23, R12, R21, 0x1, P3 ;  /* 0x000000150c177211 */ /* 0x000fe400018f0eff */
[-C--:B------:R-:W-:Y:S02]  /*67f0*/  LEA R28, P3, R10, R20.reuse, 0x1 ;  /* 0x000000140a1c7211 */ /* 0x080fe400078608ff */
[----:B------:R-:W-:Y:S02]  /*6800*/  LEA R55, R86, R53, 0x1 ;  /* 0x0000003556377211 */ /* 0x000fe400078e08ff */
[-C--:B------:R-:W-:Y:S02]  /*6810*/  LEA.HI.X.SX32 R29, R10, R21.reuse, 0x1, P3 ;  /* 0x000000150a1d7211 */ /* 0x080fe400018f0eff */
[C---:B------:R-:W-:Y:S01]  /*6820*/  LEA R30, P3, R13.reuse, R20, 0x1 ;  /* 0x000000140d1e7211 */ /* 0x040fe200078608ff */
[----:B------:R-:W-:Y:S01]  /*6830*/  IMAD R57, R86, 0x2, R55 ;  /* 0x0000000256397824 */ /* 0x000fe200078e0237 */
[----:B------:R-:W-:Y:S01]  /*6840*/  LOP3.LUT R8, R56, 0x40, RZ, 0x3c, !PT ;  /* 0x0000004038087812 */ /* 0x000fe200078e3cff */
[----:B0-----:R-:W-:Y:S01]  /*6850*/  STG.E.U16 [R22.64], R16 ;  /* 0x0000001016007986 */ /* 0x001fe2000c101504 */
[----:B------:R-:W-:-:S02]  /*6860*/  LEA.HI.X.SX32 R31, R13, R21, 0x1, P3 ;  /* 0x000000150d1f7211 */ /* 0x000fc400018f0eff */
[-C--:B------:R-:W-:Y:S01]  /*6870*/  LEA R36, P3, R6, R20.reuse, 0x1 ;  /* 0x0000001406247211 */ /* 0x080fe200078608ff */
[----:B------:R0:W1:Y:S01]  /*6880*/  LDS.128 R12, [R48] ;  /* 0x00000000300c7984 */ /* 0x0000620000000c00 */
[----:B------:R-:W-:Y:S02]  /*6890*/  LEA R59, R86, R57, 0x1 ;  /* 0x00000039563b7211 */ /* 0x000fe400078e08ff */
[----:B------:R-:W-:Y:S01]  /*68a0*/  LEA.HI.X.SX32 R37, R6, R21, 0x1, P3 ;  /* 0x0000001506257211 */ /* 0x000fe200018f0eff */
[----:B------:R-:W2:Y:S01]  /*68b0*/  LDS.128 R8, [R8] ;  /* 0x0000000008087984 */ /* 0x000ea20000000c00 */
[C---:B------:R-:W-:Y:S02]  /*68c0*/  LEA R61, R86.reuse, R59, 0x1 ;  /* 0x0000003b563d7211 */ /* 0x040fe400078e08ff */
[-C--:B------:R-:W-:Y:S01]  /*68d0*/  LEA R40, P3, R41, R20.reuse, 0x1 ;  /* 0x0000001429287211 */ /* 0x080fe200078608ff */
[----:B------:R-:W3:Y:S01]  /*68e0*/  LDS.128 R4, [R5] ;  /* 0x0000000005047984 */ /* 0x000ee20000000c00 */
[----:B------:R-:W-:Y:S01]  /*68f0*/  LEA R50, P4, R51, R20, 0x1 ;  /* 0x0000001433327211 */ /* 0x000fe200078808ff */
[----:B------:R-:W-:Y:S01]  /*6900*/  IMAD R63, R86, 0x2, R61 ;  /* 0x00000002563f7824 */ /* 0x000fe200078e023d */
[----:B------:R-:W-:-:S02]  /*6910*/  LEA.HI.X.SX32 R41, R41, R21, 0x1, P3 ;  /* 0x0000001529297211 */ /* 0x000fc400018f0eff */
[CC--:B------:R-:W-:Y:S02]  /*6920*/  LEA R42, P3, R43.reuse, R20.reuse, 0x1 ;  /* 0x000000142b2a7211 */ /* 0x0c0fe400078608ff */
[C---:B------:R-:W-:Y:S02]  /*6930*/  LEA R65, R86.reuse, R63, 0x1 ;  /* 0x0000003f56417211 */ /* 0x040fe400078e08ff */
[----:B------:R-:W-:Y:S02]  /*6940*/  LEA.HI.X.SX32 R43, R43, R21, 0x1, P3 ;  /* 0x000000152b2b7211 */ /* 0x000fe400018f0eff */
[C---:B------:R-:W-:Y:S02]  /*6950*/  LEA R67, R86.reuse, R65, 0x1 ;  /* 0x0000004156437211 */ /* 0x040fe400078e08ff */
[-C--:B0-----:R-:W-:Y:S02]  /*6960*/  LEA R48, P3, R49, R20.reuse, 0x1 ;  /* 0x0000001431307211 */ /* 0x081fe400078608ff */
[----:B------:R-:W-:Y:S01]  /*6970*/  LEA R52, P5, R53, R20, 0x1 ;  /* 0x0000001435347211 */ /* 0x000fe200078a08ff */
[----:B------:R-:W-:Y:S01]  /*6980*/  IMAD R69, R86, 0x2, R67 ;  /* 0x0000000256457824 */ /* 0x000fe200078e0243 */
[----:B------:R-:W-:-:S02]  /*6990*/  LEA.HI.X.SX32 R49, R49, R21, 0x1, P3 ;  /* 0x0000001531317211 */ /* 0x000fc400018f0eff */
[----:B------:R-:W-:Y:S02]  /*69a0*/  LEA.HI.X.SX32 R51, R51, R21, 0x1, P4 ;  /* 0x0000001533337211 */ /* 0x000fe400020f0eff */
[C---:B------:R-:W-:Y:S02]  /*69b0*/  LEA R71, R86.reuse, R69, 0x1 ;  /* 0x0000004556477211 */ /* 0x040fe400078e08ff */
[-C--:B------:R-:W-:Y:S02]  /*69c0*/  LEA R54, P3, R55, R20.reuse, 0x1 ;  /* 0x0000001437367211 */ /* 0x080fe400078608ff */
[----:B------:R-:W-:Y:S02]  /*69d0*/  LEA R73, R86, R71, 0x1 ;  /* 0x0000004756497211 */ /* 0x000fe400078e08ff */
[----:B------:R-:W-:Y:S02]  /*69e0*/  PRMT R23, R16, 0x7632, R23 ;  /* 0x0000763210177816 */ /* 0x000fe40000000017 */
[----:B------:R-:W-:Y:S01]  /*69f0*/  LEA.HI.X.SX32 R53, R53, R21, 0x1, P5 ;  /* 0x0000001535357211 */ /* 0x000fe200028f0eff */
[----:B------:R-:W-:Y:S01]  /*6a00*/  IMAD R75, R86, 0x2, R73 ;  /* 0x00000002564b7824 */ /* 0x000fe200078e0249 */
[-C--:B------:R-:W-:Y:S01]  /*6a10*/  LEA R56, P4, R57, R20.reuse, 0x1 ;  /* 0x0000001439387211 */ /* 0x080fe200078808ff */
[----:B-1----:R0:W-:Y:S01]  /*6a20*/  STG.E.U16 [R24.64], R12 ;  /* 0x0000000c18007986 */ /* 0x0021e2000c101504 */
[----:B------:R-:W-:-:S02]  /*6a30*/  LEA R58, P5, R59, R20, 0x1 ;  /* 0x000000143b3a7211 */ /* 0x000fc400078a08ff */
[C---:B------:R-:W-:Y:S01]  /*6a40*/  LEA R77, R86.reuse, R75, 0x1 ;  /* 0x0000004b564d7211 */ /* 0x040fe200078e08ff */
[----:B--2---:R1:W-:Y:S01]  /*6a50*/  STG.E.U16 [R26.64], R8 ;  /* 0x000000081a007986 */ /* 0x0043e2000c101504 */
[-C--:B------:R-:W-:Y:S02]  /*6a60*/  LEA.HI.X.SX32 R55, R55, R21.reuse, 0x1, P3 ;  /* 0x0000001537377211 */ /* 0x080fe400018f0eff */
[----:B------:R-:W-:Y:S01]  /*6a70*/  LEA.HI.X.SX32 R57, R57, R21, 0x1, P4 ;  /* 0x0000001539397211 */ /* 0x000fe200020f0eff */
[----:B---3--:R2:W-:Y:S01]  /*6a80*/  STG.E.U16 [R28.64], R4 ;  /* 0x000000041c007986 */ /* 0x0085e2000c101504 */
[----:B------:R-:W-:Y:S02]  /*6a90*/  LEA R60, P3, R61, R20, 0x1 ;  /* 0x000000143d3c7211 */ /* 0x000fe400078608ff */
[----:B------:R-:W-:Y:S01]  /*6aa0*/  LEA R79, R86, R77, 0x1 ;  /* 0x0000004d564f7211 */ /* 0x000fe200078e08ff */
[----:B------:R3:W-:Y:S01]  /*6ab0*/  STG.E.U16 [R30.64], R23 ;  /* 0x000000171e007986 */ /* 0x0007e2000c101504 */
[----:B0-----:R-:W-:-:S02]  /*6ac0*/  PRMT R25, R12, 0x7632, R25 ;  /* 0x000076320c197816 */ /* 0x001fc40000000019 */
[-C--:B------:R-:W-:Y:S01]  /*6ad0*/  LEA.HI.X.SX32 R59, R59, R21.reuse, 0x1, P5 ;  /* 0x000000153b3b7211 */ /* 0x080fe200028f0eff */
[----:B------:R-:W-:Y:S01]  /*6ae0*/  IMAD R81, R86, 0x2, R79 ;  /* 0x0000000256517824 */ /* 0x000fe200078e024f */
[----:B-1----:R-:W-:Y:S01]  /*6af0*/  PRMT R27, R8, 0x7632, R27 ;  /* 0x00007632081b7816 */ /* 0x002fe2000000001b */
[----:B------:R0:W-:Y:S01]  /*6b00*/  STG.E.U16 [R32.64], R25 ;  /* 0x0000001920007986 */ /* 0x0001e2000c101504 */
[-C--:B------:R-:W-:Y:S02]  /*6b10*/  LEA R62, P4, R63, R20.reuse, 0x1 ;  /* 0x000000143f3e7211 */ /* 0x080fe400078808ff */
[----:B--2---:R-:W-:Y:S01]  /*6b20*/  PRMT R29, R4, 0x7632, R29 ;  /* 0x00007632041d7816 */ /* 0x004fe2000000001d */
[----:B------:R1:W-:Y:S01]  /*6b30*/  STG.E.U16 [R34.64], R27 ;  /* 0x0000001b22007986 */ /* 0x0003e2000c101504 */
[----:B------:R-:W-:Y:S02]  /*6b40*/  LEA R64, P5, R65, R20, 0x1 ;  /* 0x0000001441407211 */ /* 0x000fe400078a08ff */
[----:B------:R-:W-:Y:S01]  /*6b50*/  PRMT R4, R17, 0x7632, R4 ;  /* 0x0000763211047816 */ /* 0x000fe20000000004 */
[----:B------:R-:W-:Y:S01]  /*6b60*/  STG.E.U16 [R36.64], R29 ;  /* 0x0000001d24007986 */ /* 0x000fe2000c101504 */
[----:B------:R-:W-:-:S02]  /*6b70*/  LEA.HI.X.SX32 R61, R61, R21, 0x1, P3 ;  /* 0x000000153d3d7211 */ /* 0x000fc400018f0eff */
[----:B------:R-:W-:Y:S01]  /*6b80*/  PRMT R24, R13, 0x7632, R24 ;  /* 0x000076320d187816 */ /* 0x000fe20000000018 */
[----:B------:R2:W-:Y:S01]  /*6b90*/  STG.E.U16 [R38.64], R17 ;  /* 0x0000001126007986 */ /* 0x0005e2000c101504 */
[-C--:B------:R-:W-:Y:S02]  /*6ba0*/  LEA.HI.X.SX32 R63, R63, R21.reuse, 0x1, P4 ;  /* 0x000000153f3f7211 */ /* 0x080fe400020f0eff */
[-C--:B------:R-:W-:Y:S01]  /*6bb0*/  LEA R66, P3, R67, R20.reuse, 0x1 ;  /* 0x0000001443427211 */ /* 0x080fe200078608ff */
[----:B------:R4:W-:Y:S01]  /*6bc0*/  STG.E.U16 [R40.64], R13 ;  /* 0x0000000d28007986 */ /* 0x0009e2000c101504 */
[----:B------:R-:W-:Y:S02]  /*6bd0*/  PRMT R8, R9, 0x7632, R8 ;  /* 0x0000763209087816 */ /* 0x000fe40000000008 */
[----:B------:R-:W-:Y:S01]  /*6be0*/  LEA.HI.X.SX32 R65, R65, R21, 0x1, P5 ;  /* 0x0000001541417211 */ /* 0x000fe200028f0eff */
[----:B------:R-:W-:Y:S01]  /*6bf0*/  STG.E.U16 [R42.64], R9 ;  /* 0x000000092a007986 */ /* 0x000fe2000c101504 */
[----:B------:R-:W-:-:S02]  /*6c00*/  LEA R68, P4, R69, R20, 0x1 ;  /* 0x0000001445447211 */ /* 0x000fc400078808ff */
[----:B------:R-:W-:Y:S01]  /*6c10*/  PRMT R26, R5, 0x7632, R26 ;  /* 0x00007632051a7816 */ /* 0x000fe2000000001a */
[----:B------:R-:W-:Y:S01]  /*6c20*/  STG.E.U16 [R44.64], R5 ;  /* 0x000000052c007986 */ /* 0x000fe2000c101504 */
[-C--:B------:R-:W-:Y:S02]  /*6c30*/  LEA R70, P5, R71, R20.reuse, 0x1 ;  /* 0x0000001447467211 */ /* 0x080fe400078a08ff */
[-C--:B------:R-:W-:Y:S01]  /*6c40*/  LEA.HI.X.SX32 R67, R67, R21.reuse, 0x1, P3 ;  /* 0x0000001543437211 */ /* 0x080fe200018f0eff */
[----:B------:R-:W-:Y:S01]  /*6c50*/  STG.E.U16 [R46.64], R4 ;  /* 0x000000042e007986 */ /* 0x000fe2000c101504 */
[----:B------:R-:W-:Y:S02]  /*6c60*/  LEA.HI.X.SX32 R69, R69, R21, 0x1, P4 ;  /* 0x0000001545457211 */ /* 0x000fe400020f0eff */
[----:B------:R-:W-:Y:S01]  /*6c70*/  LEA R72, P3, R73, R20, 0x1 ;  /* 0x0000001449487211 */ /* 0x000fe200078608ff */
[----:B------:R-:W-:Y:S01]  /*6c80*/  STG.E.U16 [R48.64], R24 ;  /* 0x0000001830007986 */ /* 0x000fe2000c101504 */
[----:B------:R-:W-:-:S02]  /*6c90*/  LEA R83, R86, R81, 0x1 ;  /* 0x0000005156537211 */ /* 0x000fc400078e08ff */
[----:B------:R-:W-:Y:S01]  /*6ca0*/  LEA.HI.X.SX32 R71, R71, R21, 0x1, P5 ;  /* 0x0000001547477211 */ /* 0x000fe200028f0eff */
[----:B------:R-:W-:Y:S01]  /*6cb0*/  STG.E.U16 [R50.64], R8 ;  /* 0x0000000832007986 */ /* 0x000fe2000c101504 */
[-C--:B------:R-:W-:Y:S02]  /*6cc0*/  LEA R74, P4, R75, R20.reuse, 0x1 ;  /* 0x000000144b4a7211 */ /* 0x080fe400078808ff */
[----:B---3--:R-:W-:Y:S01]  /*6cd0*/  PRMT R31, R18, 0x7632, R31 ;  /* 0x00007632121f7816 */ /* 0x008fe2000000001f */
[----:B------:R-:W-:Y:S01]  /*6ce0*/  STG.E.U16 [R52.64], R26 ;  /* 0x0000001a34007986 */ /* 0x000fe2000c101504 */
[----:B------:R-:W-:Y:S02]  /*6cf0*/  LEA R76, P5, R77, R20, 0x1 ;  /* 0x000000144d4c7211 */ /* 0x000fe400078a08ff */
[----:B0-----:R-:W-:Y:S01]  /*6d00*/  PRMT R32, R14, 0x7632, R32 ;  /* 0x000076320e207816 */ /* 0x001fe20000000020 */
[----:B------:R-:W-:Y:S01]  /*6d10*/  STG.E.U16 [R54.64], R18 ;  /* 0x0000001236007986 */ /* 0x000fe2000c101504 */
[----:B------:R-:W-:-:S02]  /*6d20*/  PRMT R33, R10, 0x7632, R33 ;  /* 0x000076320a217816 */ /* 0x000fc40000000021 */
[----:B------:R-:W-:Y:S01]  /*6d30*/  LEA.HI.X.SX32 R73, R73, R21, 0x1, P3 ;  /* 0x0000001549497211 */ /* 0x000fe200018f0eff */
[----:B------:R-:W-:Y:S01]  /*6d40*/  STG.E.U16 [R56.64], R14 ;  /* 0x0000000e38007986 */ /* 0x000fe2000c101504 */
[----:B------:R-:W-:Y:S02]  /*6d50*/  LEA R86, R86, R83, 0x1 ;  /* 0x0000005356567211 */ /* 0x000fe400078e08ff */
[----:B-1----:R-:W-:Y:S01]  /*6d60*/  PRMT R34, R6, 0x7632, R34 ;  /* 0x0000763206227816 */ /* 0x002fe20000000022 */
[----:B------:R0:W-:Y:S01]  /*6d70*/  STG.E.U16 [R58.64], R10 ;  /* 0x0000000a3a007986 */ /* 0x0001e2000c101504 */
[-C--:B------:R-:W-:Y:S02]  /*6d80*/  LEA.HI.X.SX32 R75, R75, R21.reuse, 0x1, P4 ;  /* 0x000000154b4b7211 */ /* 0x080fe400020f0eff */
[----:B------:R-:W-:Y:S01]  /*6d90*/  LEA R78, P3, R79, R20, 0x1 ;  /* 0x000000144f4e7211 */ /* 0x000fe200078608ff */
[----:B------:R1:W-:Y:S01]  /*6da0*/  STG.E.U16 [R60.64], R6 ;  /* 0x000000063c007986 */ /* 0x0003e2000c101504 */
[----:B------:R-:W-:-:S02]  /*6db0*/  LEA.HI.X.SX32 R77, R77, R21, 0x1, P5 ;  /* 0x000000154d4d7211 */ /* 0x000fc400028f0eff */
[-C--:B------:R-:W-:Y:S01]  /*6dc0*/  LEA R80, P4, R81, R20.reuse, 0x1 ;  /* 0x0000001451507211 */ /* 0x080fe200078808ff */
[----:B------:R1:W-:Y:S01]  /*6dd0*/  STG.E.U16 [R62.64], R31 ;  /* 0x0000001f3e007986 */ /* 0x0003e2000c101504 */
[-C--:B------:R-:W-:Y:S02]  /*6de0*/  LEA R82, P5, R83, R20.reuse, 0x1 ;  /* 0x0000001453527211 */ /* 0x080fe400078a08ff */
[----:B------:R-:W-:Y:S01]  /*6df0*/  LEA R20, P6, R86, R20, 0x1 ;  /* 0x0000001456147211 */ /* 0x000fe200078c08ff */
[----:B------:R1:W-:Y:S01]  /*6e00*/  STG.E.U16 [R64.64], R32 ;  /* 0x0000002040007986 */ /* 0x0003e2000c101504 */
[-C--:B------:R-:W-:Y:S02]  /*6e10*/  LEA.HI.X.SX32 R79, R79, R21.reuse, 0x1, P3 ;  /* 0x000000154f4f7211 */ /* 0x080fe400018f0eff */
[----:B--2---:R-:W-:Y:S01]  /*6e20*/  PRMT R39, R19, 0x7632, R39 ;  /* 0x0000763213277816 */ /* 0x004fe20000000027 */
[----:B------:R1:W-:Y:S01]  /*6e30*/  STG.E.U16 [R66.64], R33 ;  /* 0x0000002142007986 */ /* 0x0003e2000c101504 */
[----:B------:R-:W-:-:S02]  /*6e40*/  LEA.HI.X.SX32 R81, R81, R21, 0x1, P4 ;  /* 0x0000001551517211 */ /* 0x000fc400020f0eff */
[----:B----4-:R-:W-:Y:S01]  /*6e50*/  PRMT R40, R15, 0x7632, R40 ;  /* 0x000076320f287816 */ /* 0x010fe20000000028 */
[----:B------:R1:W-:Y:S01]  /*6e60*/  STG.E.U16 [R68.64], R34 ;  /* 0x0000002244007986 */ /* 0x0003e2000c101504 */
[-C--:B------:R-:W-:Y:S02]  /*6e70*/  LEA.HI.X.SX32 R83, R83, R21.reuse, 0x1, P5 ;  /* 0x0000001553537211 */ /* 0x080fe400028f0eff */
[----:B------:R-:W-:Y:S01]  /*6e80*/  PRMT R41, R11, 0x7632, R41 ;  /* 0x000076320b297816 */ /* 0x000fe20000000029 */
[----:B------:R1:W-:Y:S01]  /*6e90*/  STG.E.U16 [R70.64], R19 ;  /* 0x0000001346007986 */ /* 0x0003e2000c101504 */
[----:B------:R-:W-:Y:S02]  /*6ea0*/  LEA.HI.X.SX32 R21, R86, R21, 0x1, P6 ;  /* 0x0000001556157211 */ /* 0x000fe400030f0eff */
[----:B0-----:R-:W-:Y:S01]  /*6eb0*/  PRMT R10, R7, 0x7632, R10 ;  /* 0x00007632070a7816 */ /* 0x001fe2000000000a */
[----:B------:R1:W-:Y:S01]  /*6ec0*/  STG.E.U16 [R72.64], R15 ;  /* 0x0000000f48007986 */ /* 0x0003e2000c101504 */
[----:B------:R-:W-:-:S03]  /*6ed0*/  FSEL R85, R85, -INF , P2 ;  /* 0xff80000055557808 */ /* 0x000fc60001000000 */
[----:B------:R1:W-:Y:S02]  /*6ee0*/  STG.E.U16 [R74.64], R11 ;  /* 0x0000000b4a007986 */ /* 0x0003e4000c101504 */
[----:B------:R-:W-:Y:S01]  /*6ef0*/  FFMA R85, R85, 0.69314718246459960938, R2 ;  /* 0x3f31721855557823 */ /* 0x000fe20000000002 */
[----:B------:R-:W-:Y:S01]  /*6f00*/  LOP3.LUT R2, R88, 0x1f8, RZ, 0xc0, !PT ;  /* 0x000001f858027812 */ /* 0x000fe200078ec0ff */
[----:B------:R1:W-:Y:S04]  /*6f10*/  STG.E.U16 [R76.64], R7 ;  /* 0x000000074c007986 */ /* 0x0003e8000c101504 */
[----:B------:R1:W-:Y:S04]  /*6f20*/  STG.E.U16 [R78.64], R39 ;  /* 0x000000274e007986 */ /* 0x0003e8000c101504 */
[----:B------:R1:W-:Y:S04]  /*6f30*/  STG.E.U16 [R80.64], R40 ;  /* 0x0000002850007986 */ /* 0x0003e8000c101504 */
[----:B------:R1:W-:Y:S04]  /*6f40*/  STG.E.U16 [R82.64], R41 ;  /* 0x0000002952007986 */ /* 0x0003e8000c101504 */
[----:B------:R1:W-:Y:S04]  /*6f50*/  STG.E.U16 [R20.64], R10 ;  /* 0x0000000a14007986 */ /* 0x0003e8000c101504 */
[----:B------:R-:W-:Y:S06]  /*6f60*/  BAR.SYNC.DEFER_BLOCKING 0x0 ;  /* 0x0000000000007b1d */ /* 0x000fec0000010000 */
[----:B------:R1:W-:Y:S04]  /*6f70*/  STS.64 [R2], R84 ;  /* 0x0000005402007388 */ /* 0x0003e80000000a00 */
[----:B------:R-:W-:Y:S06]  /*6f80*/  BAR.SYNC.DEFER_BLOCKING 0x0 ;  /* 0x0000000000007b1d */ /* 0x000fec0000010000 */
[----:B------:R-:W-:Y:S05]  /*6f90*/  @P0 EXIT ;  /* 0x000000000000094d */ /* 0x000fea0003800000 */
[----:B-1----:R-:W0:Y:S01]  /*6fa0*/  LDS R7, [R0] ;  /* 0x0000000000077984 */ /* 0x002e220000000800 */
[----:B------:R-:W-:Y:S01]  /*6fb0*/  IMAD R2, R89, c[0x0][0x1cc], RZ ;  /* 0x0000730059027a24 */ /* 0x000fe200078e02ff */
[C---:B------:R-:W-:Y:S01]  /*6fc0*/  SHF.L.U32 R6, R87.reuse, 0x2, RZ ;  /* 0x0000000257067819 */ /* 0x040fe200000006ff */
[----:B------:R-:W-:-:S03]  /*6fd0*/  IMAD.HI R5, R87, 0x4, RZ ;  /* 0x0000000457057827 */ /* 0x000fc600078e02ff */
[C---:B------:R-:W-:Y:S01]  /*6fe0*/  SHF.L.U32 R3, R2.reuse, 0x2, RZ ;  /* 0x0000000202037819 */ /* 0x040fe200000006ff */
[----:B------:R-:W-:-:S03]  /*6ff0*/  IMAD.HI R4, R2, 0x4, RZ ;  /* 0x0000000402047827 */ /* 0x000fc600078e02ff */
[----:B------:R-:W-:-:S04]  /*7000*/  IADD3 R2, P0, P1, R6, c[0x0][0x180], R3 ;  /* 0x0000600006027a10 */ /* 0x000fc8000791e003 */
[----:B------:R-:W-:-:S05]  /*7010*/  IADD3.X R3, R5, c[0x0][0x184], R4, P0, P1 ;  /* 0x0000610005037a10 */ /* 0x000fca00007e2404 */
[----:B0-----:R-:W-:Y:S01]  /*7020*/  STG.E [R2.64], R7 ;  /* 0x0000000702007986 */ /* 0x001fe2000c101904 */
[----:B------:R-:W-:Y:S05]  /*7030*/  EXIT ;  /* 0x000000000000794d */ /* 0x000fea0003800000 */
.L_x_3:
[----:B------:R-:W-:-:S00]  /*7040*/  BRA `(.L_x_3) ;  /* 0xfffffff000007947 */ /* 0x000fc0000383ffff */
[----:B------:R-:W-:-:S00]  /*7050*/  NOP ;  /* 0x0000000000007918 */ /* 0x000fc00000000000 */
        /* <DEDUP_REMOVED lines=10> */
.L_x_4:


//--------------------- .nv.global.init           --------------------------
	.section	.nv.global.init,"aw",@progbits
.nv.global.init:
	.type		_$_str,@object
	.size		_$_str,(.L_0 - _$_str)
_$_str:
        /*0000*/ 	.byte	0x5f, 0x5f, 0x43, 0x55, 0x44, 0x41, 0x5f, 0x46, 0x54, 0x5a, 0x00
.L_0:


//--------------------- .nv.shared.attn_fwd       --------------------------
	.section	.nv.shared.attn_fwd,"aw",@nobits
	.sectionflags	@""
	.align	16
